	.target	sm_100a

	.elftype	@"ET_EXEC"


//--------------------- .note.nv.tkinfo           --------------------------
	.section	.note.nv.tkinfo,"",@"SHT_NOTE"
	.sectionflags	@"SHF_NOTE_NV_TKINFO"
	.tkinfo
        /*0018*/ 	.word	0x00000081
        /*0030*/ 	.string	""
        /*0030*/ 	.string	"ptxas-blackwell"
        /*0030*/ 	.string	"Cuda compilation tools, release 12.9, V12.9.86"
        /*0030*/ 	.string	"Build cuda_12.9.r12.9/compiler.36037853_0"
        /*0030*/ 	.string	"-v  -suppress-debug-info  -lineinfo  -arch sm_100a "



//--------------------- .note.nv.cuver            --------------------------
	.section	.note.nv.cuver,"",@"SHT_NOTE"
	.sectionflags	@"SHF_NOTE_NV_CUVER"
        /*0018*/ 	.short	0x0001
        /*001a*/ 	.short	0x0064
        /*001c*/ 	.short	0x0001
        /*001e*/ 	.short	0x0000
        /*0020*/ 	.short	0x0001
        /*0022*/ 	.short	0x0000


//--------------------- .nv.info                  --------------------------
	.section	.nv.info,"",@"SHT_CUDA_INFO"
	.align	4


	//----- nvinfo : EIATTR_REGCOUNT
	.align		4
        /*0000*/ 	.byte	0x04, 0x2f
        /*0002*/ 	.short	(.L_4 - .L_3)
	.align		4
.L_3:
        /*0004*/ 	.word	index@(matmul_kernel)
        /*0008*/ 	.word	0x000000a4


	//----- nvinfo : EIATTR_FRAME_SIZE
	.align		4
.L_4:
        /*000c*/ 	.byte	0x04, 0x11
        /*000e*/ 	.short	(.L_6 - .L_5)
	.align		4
.L_5:
        /*0010*/ 	.word	index@($__internal_2_$__cuda_sm10x_tcgen05_guardrail_trap_unallocated_columns_being_dealloced)
        /*0014*/ 	.word	0x00000000


	//----- nvinfo : EIATTR_FRAME_SIZE
	.align		4
.L_6:
        /*0018*/ 	.byte	0x04, 0x11
        /*001a*/ 	.short	(.L_8 - .L_7)
	.align		4
.L_7:
        /*001c*/ 	.word	index@($__internal_1_$__cuda_sm10x_tcgen05_guardrail_trap_phase_invalid_during_alloc)
        /*0020*/ 	.word	0x00000000


	//----- nvinfo : EIATTR_FRAME_SIZE
	.align		4
.L_8:
        /*0024*/ 	.byte	0x04, 0x11
        /*0026*/ 	.short	(.L_10 - .L_9)
	.align		4
.L_9:
        /*0028*/ 	.word	index@($__internal_0_$__cuda_sm10x_tcgen05_guardrail_trap_col_being_dealloced_not_returned_by_alloc)
        /*002c*/ 	.word	0x00000000


	//----- nvinfo : EIATTR_FRAME_SIZE
	.align		4
.L_10:
        /*0030*/ 	.byte	0x04, 0x11
        /*0032*/ 	.short	(.L_12 - .L_11)
	.align		4
.L_11:
        /*0034*/ 	.word	index@(matmul_kernel)
        /*0038*/ 	.word	0x00000000


	//----- nvinfo : EIATTR_MIN_STACK_SIZE
	.align		4
.L_12:
        /*003c*/ 	.byte	0x04, 0x12
        /*003e*/ 	.short	(.L_14 - .L_13)
	.align		4
.L_13:
        /*0040*/ 	.word	index@(matmul_kernel)
        /*0044*/ 	.word	0x00000000
.L_14:


//--------------------- .nv.info.matmul_kernel    --------------------------
	.section	.nv.info.matmul_kernel,"",@"SHT_CUDA_INFO"
	.sectionflags	@""
	.align	4


	//----- nvinfo : EIATTR_CUDA_API_VERSION
	.align		4
        /*0000*/ 	.byte	0x04, 0x37
        /*0002*/ 	.short	(.L_16 - .L_15)
.L_15:
        /*0004*/ 	.word	0x00000081


	//----- nvinfo : EIATTR_KPARAM_INFO
	.align		4
.L_16:
        /*0008*/ 	.byte	0x04, 0x17
        /*000a*/ 	.short	(.L_18 - .L_17)
.L_17:
        /*000c*/ 	.word	0x00000000
        /*0010*/ 	.short	0x000d
        /*0012*/ 	.short	0x0048
        /*0014*/ 	.byte	0x00, 0xf4, 0x21, 0x00


	//----- nvinfo : EIATTR_KPARAM_INFO
	.align		4
.L_18:
        /*0018*/ 	.byte	0x04, 0x17
        /*001a*/ 	.short	(.L_20 - .L_19)
.L_19:
        /*001c*/ 	.word	0x00000000
        /*0020*/ 	.short	0x000c
        /*0022*/ 	.short	0x0040
        /*0024*/ 	.byte	0x00, 0xf4, 0x21, 0x00


	//----- nvinfo : EIATTR_KPARAM_INFO
	.align		4
.L_20:
        /*0028*/ 	.byte	0x04, 0x17
        /*002a*/ 	.short	(.L_22 - .L_21)
.L_21:
        /*002c*/ 	.word	0x00000000
        /*0030*/ 	.short	0x000b
        /*0032*/ 	.short	0x0038
        /*0034*/ 	.byte	0x00, 0xf0, 0x11, 0x00


	//----- nvinfo : EIATTR_KPARAM_INFO
	.align		4
.L_22:
        /*0038*/ 	.byte	0x04, 0x17
        /*003a*/ 	.short	(.L_24 - .L_23)
.L_23:
        /*003c*/ 	.word	0x00000000
        /*0040*/ 	.short	0x000a
        /*0042*/ 	.short	0x0034
        /*0044*/ 	.byte	0x00, 0xf0, 0x11, 0x00


	//----- nvinfo : EIATTR_KPARAM_INFO
	.align		4
.L_24:
        /*0048*/ 	.byte	0x04, 0x17
        /*004a*/ 	.short	(.L_26 - .L_25)
.L_25:
        /*004c*/ 	.word	0x00000000
        /*0050*/ 	.short	0x0009
        /*0052*/ 	.short	0x0030
        /*0054*/ 	.byte	0x00, 0xf0, 0x11, 0x00


	//----- nvinfo : EIATTR_KPARAM_INFO
	.align		4
.L_26:
        /*0058*/ 	.byte	0x04, 0x17
        /*005a*/ 	.short	(.L_28 - .L_27)
.L_27:
        /*005c*/ 	.word	0x00000000
        /*0060*/ 	.short	0x0008
        /*0062*/ 	.short	0x002c
        /*0064*/ 	.byte	0x00, 0xf0, 0x11, 0x00


	//----- nvinfo : EIATTR_KPARAM_INFO
	.align		4
.L_28:
        /*0068*/ 	.byte	0x04, 0x17
        /*006a*/ 	.short	(.L_30 - .L_29)
.L_29:
        /*006c*/ 	.word	0x00000000
        /*0070*/ 	.short	0x0007
        /*0072*/ 	.short	0x0028
        /*0074*/ 	.byte	0x00, 0xf0, 0x11, 0x00


	//----- nvinfo : EIATTR_KPARAM_INFO
	.align		4
.L_30:
        /*0078*/ 	.byte	0x04, 0x17
        /*007a*/ 	.short	(.L_32 - .L_31)
.L_31:
        /*007c*/ 	.word	0x00000000
        /*0080*/ 	.short	0x0006
        /*0082*/ 	.short	0x0024
        /*0084*/ 	.byte	0x00, 0xf0, 0x11, 0x00


	//----- nvinfo : EIATTR_KPARAM_INFO
	.align		4
.L_32:
        /*0088*/ 	.byte	0x04, 0x17
        /*008a*/ 	.short	(.L_34 - .L_33)
.L_33:
        /*008c*/ 	.word	0x00000000
        /*0090*/ 	.short	0x0005
        /*0092*/ 	.short	0x0020
        /*0094*/ 	.byte	0x00, 0xf0, 0x11, 0x00


	//----- nvinfo : EIATTR_KPARAM_INFO
	.align		4
.L_34:
        /*0098*/ 	.byte	0x04, 0x17
        /*009a*/ 	.short	(.L_36 - .L_35)
.L_35:
        /*009c*/ 	.word	0x00000000
        /*00a0*/ 	.short	0x0004
        /*00a2*/ 	.short	0x001c
        /*00a4*/ 	.byte	0x00, 0xf0, 0x11, 0x00


	//----- nvinfo : EIATTR_KPARAM_INFO
	.align		4
.L_36:
        /*00a8*/ 	.byte	0x04, 0x17
        /*00aa*/ 	.short	(.L_38 - .L_37)
.L_37:
        /*00ac*/ 	.word	0x00000000
        /*00b0*/ 	.short	0x0003
        /*00b2*/ 	.short	0x0018
        /*00b4*/ 	.byte	0x00, 0xf0, 0x11, 0x00


	//----- nvinfo : EIATTR_KPARAM_INFO
	.align		4
.L_38:
        /*00b8*/ 	.byte	0x04, 0x17
        /*00ba*/ 	.short	(.L_40 - .L_39)
.L_39:
        /*00bc*/ 	.word	0x00000000
        /*00c0*/ 	.short	0x0002
        /*00c2*/ 	.short	0x0010
        /*00c4*/ 	.byte	0x00, 0xf4, 0x21, 0x00


	//----- nvinfo : EIATTR_KPARAM_INFO
	.align		4
.L_40:
        /*00c8*/ 	.byte	0x04, 0x17
        /*00ca*/ 	.short	(.L_42 - .L_41)
.L_41:
        /*00cc*/ 	.word	0x00000000
        /*00d0*/ 	.short	0x0001
        /*00d2*/ 	.short	0x0008
        /*00d4*/ 	.byte	0x00, 0xf4, 0x21, 0x00


	//----- nvinfo : EIATTR_KPARAM_INFO
	.align		4
.L_42:
        /*00d8*/ 	.byte	0x04, 0x17
        /*00da*/ 	.short	(.L_44 - .L_43)
.L_43:
        /*00dc*/ 	.word	0x00000000
        /*00e0*/ 	.short	0x0000
        /*00e2*/ 	.short	0x0000
        /*00e4*/ 	.byte	0x00, 0xf4, 0x21, 0x00


	//----- nvinfo : EIATTR_AT_ENTRY_FRAGMENTS
	.align		4
.L_44:
        /*00e8*/ 	.byte	0x04, 0x4f
        /*00ea*/ 	.short	(.L_46 - .L_45)


	//   ....[0]....
.L_45:
        /*00ec*/ 	.word	0x00000004


	//----- nvinfo : EIATTR_RESERVED_SMEM_USED
	.align		4
.L_46:
        /*00f0*/ 	.byte	0x01, 0x41
	.zero		2


	//----- nvinfo : EIATTR_SPARSE_MMA_MASK
	.align		4
        /*00f4*/ 	.byte	0x03, 0x50
        /*00f6*/ 	.short	0x0000


	//----- nvinfo : EIATTR_TCGEN05_1CTA_USED
	.align		4
        /*00f8*/ 	.byte	0x01, 0x51
	.zero		2


	//----- nvinfo : EIATTR_MAXREG_COUNT
	.align		4
        /*00fc*/ 	.byte	0x03, 0x1b
        /*00fe*/ 	.short	0x00ff


	//----- nvinfo : EIATTR_NUM_BARRIERS
	.align		4
        /*0100*/ 	.byte	0x02, 0x4c
        /*0102*/ 	.byte	0x01
	.zero		1


	//----- nvinfo : EIATTR_INT_WARP_WIDE_INSTR_OFFSETS
	.align		4
        /*0104*/ 	.byte	0x04, 0x31
        /*0106*/ 	.short	(.L_48 - .L_47)


	//   ....[0]....
.L_47:
        /*0108*/ 	.word	0x00002160


	//   ....[1]....
        /*010c*/ 	.word	0x00002190


	//   ....[2]....
        /*0110*/ 	.word	0x000022a0


	//   ....[3]....
        /*0114*/ 	.word	0x000060b0


	//   ....[4]....
        /*0118*/ 	.word	0x00006100


	//----- nvinfo : EIATTR_COOP_GROUP_MASK_REGIDS
	.align		4
.L_48:
        /*011c*/ 	.byte	0x04, 0x29
        /*011e*/ 	.short	(.L_50 - .L_49)


	//   ....[0]....
.L_49:
        /*0120*/ 	.word	0xffffffff


	//   ....[1]....
        /*0124*/ 	.word	0xffffffff


	//   ....[2]....
        /*0128*/ 	.word	0xffffffff


	//   ....[3]....
        /*012c*/ 	.word	0xffffffff


	//----- nvinfo : EIATTR_COOP_GROUP_INSTR_OFFSETS
	.align		4
.L_50:
        /*0130*/ 	.byte	0x04, 0x28
        /*0132*/ 	.short	(.L_52 - .L_51)


	//   ....[0]....
.L_51:
        /*0134*/ 	.word	0x00000060


	//   ....[1]....
        /*0138*/ 	.word	0x00000320


	//   ....[2]....
        /*013c*/ 	.word	0x00005f40


	//   ....[3]....
        /*0140*/ 	.word	0x000061b0


	//----- nvinfo : EIATTR_VRC_CTA_INIT_COUNT
	.align		4
.L_52:
        /*0144*/ 	.byte	0x02, 0x4a
        /*0146*/ 	.byte	0x80
	.zero		1


	//----- nvinfo : EIATTR_MBARRIER_INSTR_OFFSETS
	.align		4
        /*0148*/ 	.byte	0x04, 0x39
        /*014a*/ 	.short	(.L_54 - .L_53)


	//   ....[0]....
.L_53:
        /*014c*/ 	.word	0x00002340
        /*0150*/ 	.word	0x000000ff
        /*0154*/ 	.word	0x00000000
        /*0158*/ 	.short	0x0100
        /*015a*/ 	.byte	0x0c
	.zero		1


	//   ....[1]....
        /*015c*/ 	.word	0x00002360
        /*0160*/ 	.word	0x000000ff
        /*0164*/ 	.word	0x00008008
        /*0168*/ 	.short	0x0100
        /*016a*/ 	.byte	0x0a
	.zero		1


	//   ....[2]....
        /*016c*/ 	.word	0x00003fa0
        /*0170*/ 	.word	0x000000ff
        /*0174*/ 	.word	0x00000000
        /*0178*/ 	.short	0x010a
        /*017a*/ 	.byte	0x0d
	.zero		1


	//   ....[3]....
        /*017c*/ 	.word	0x00004e30
        /*0180*/ 	.word	0x000000ff
        /*0184*/ 	.word	0x00000000
        /*0188*/ 	.short	0x010a
        /*018a*/ 	.byte	0x0c
	.zero		1


	//   ....[4]....
        /*018c*/ 	.word	0x00004f60
        /*0190*/ 	.word	0x000000ff
        /*0194*/ 	.word	0x00008000
        /*0198*/ 	.short	0x0108
        /*019a*/ 	.byte	0x0a
	.zero		1


	//   ....[5]....
        /*019c*/ 	.word	0x00005050
        /*01a0*/ 	.word	0x000000ff
        /*01a4*/ 	.word	0x00008008
        /*01a8*/ 	.short	0x0108
        /*01aa*/ 	.byte	0x0a
	.zero		1


	//   ....[6]....
        /*01ac*/ 	.word	0x000061d0
        /*01b0*/ 	.word	0x000000ff
        /*01b4*/ 	.word	0x00000000
        /*01b8*/ 	.short	0x010a
        /*01ba*/ 	.byte	0x0d
	.zero		1


	//   ....[7]....
        /*01bc*/ 	.word	0x00006200
        /*01c0*/ 	.word	0x000000ff
        /*01c4*/ 	.word	0x00000000
        /*01c8*/ 	.short	0x010a
        /*01ca*/ 	.byte	0x0c
	.zero		1


	//----- nvinfo : EIATTR_NUM_MBARRIERS
	.align		4
.L_54:
        /*01cc*/ 	.byte	0x03, 0x38
        /*01ce*/ 	.short	0x0002


	//----- nvinfo : EIATTR_EXIT_INSTR_OFFSETS
	.align		4
        /*01d0*/ 	.byte	0x04, 0x1c
        /*01d2*/ 	.short	(.L_56 - .L_55)


	//   ....[0]....
.L_55:
        /*01d4*/ 	.word	0x000061c0


	//----- nvinfo : EIATTR_REQNTID
	.align		4
.L_56:
        /*01d8*/ 	.byte	0x04, 0x10
        /*01da*/ 	.short	(.L_58 - .L_57)
.L_57:
        /*01dc*/ 	.word	0x00000080
        /*01e0*/ 	.word	0x00000001
        /*01e4*/ 	.word	0x00000001


	//----- nvinfo : EIATTR_CRS_STACK_SIZE
	.align		4
.L_58:
        /*01e8*/ 	.byte	0x04, 0x1e
        /*01ea*/ 	.short	(.L_60 - .L_59)
.L_59:
        /*01ec*/ 	.word	0x00000000


	//----- nvinfo : EIATTR_CBANK_PARAM_SIZE
	.align		4
.L_60:
        /*01f0*/ 	.byte	0x03, 0x19
        /*01f2*/ 	.short	0x0050


	//----- nvinfo : EIATTR_PARAM_CBANK
	.align		4
        /*01f4*/ 	.byte	0x04, 0x0a
        /*01f6*/ 	.short	(.L_62 - .L_61)
	.align		4
.L_61:
        /*01f8*/ 	.word	index@(.nv.constant0.matmul_kernel)
        /*01fc*/ 	.short	0x0380
        /*01fe*/ 	.short	0x0050


	//----- nvinfo : EIATTR_SW_WAR
	.align		4
.L_62:
        /*0200*/ 	.byte	0x04, 0x36
        /*0202*/ 	.short	(.L_64 - .L_63)
.L_63:
        /*0204*/ 	.word	0x00000008
.L_64:


//--------------------- .nv.compat                --------------------------
	.section	.nv.compat,"",@"SHT_CUDA_COMPAT_INFO"
	.align	4
        /*0000*/ 	.byte	0x02, 0x02, 0x02, 0x00, 0x02, 0x05, 0x05, 0x00, 0x02, 0x03, 0x00, 0x00, 0x02, 0x06, 0x01, 0x00


//--------------------- .nv.callgraph             --------------------------
	.section	.nv.callgraph,"",@"SHT_CUDA_CALLGRAPH"
	.align	4
	.sectionentsize	8
	.align		4
        /*0000*/ 	.word	0x00000000
	.align		4
        /*0004*/ 	.word	0xffffffff
	.align		4
        /*0008*/ 	.word	0x00000000
	.align		4
        /*000c*/ 	.word	0xfffffffe
	.align		4
        /*0010*/ 	.word	0x00000000
	.align		4
        /*0014*/ 	.word	0xfffffffd
	.align		4
        /*0018*/ 	.word	0x00000000
	.align		4
        /*001c*/ 	.word	0xfffffffc


//--------------------- .text.matmul_kernel       --------------------------
	.section	.text.matmul_kernel,"ax",@progbits
	.align	128
        .global         matmul_kernel
        .type           matmul_kernel,@function
        .size           matmul_kernel,(.L_x_20 - matmul_kernel)
        .other          matmul_kernel,@"STO_CUDA_ENTRY STV_DEFAULT"
matmul_kernel:
.text.matmul_kernel:
[----:B------:R-:W1:Y:S01]  /*0000*/  LDC R1, c[0x0][0x37c] ;  /* 0x0000df00ff017b82 */ /* 0x000e620000000800 */
[----:B------:R-:W2:Y:S02]  /*0010*/  S2R R0, SR_TID.X ;  /* 0x0000000000007919 */ /* 0x000ea40000002100 */
[----:B--2---:R-:W-:-:S13]  /*0020*/  ISETP.GE.U32.AND P0, PT, R0, 0x20, PT ;  /* 0x000000200000780c */ /* 0x004fda0003f06070 */
[----:B------:R-:W-:Y:S02]  /*0030*/  VOTEU.ANY UP0, P0 ;  /* 0x0000000000ff7886 */ /* 0x000fe40000000100 */
[----:B-1----:R-:W-:Y:S05]  /*0040*/  BRA.U UP0, `(.L_x_0) ;  /* 0x0000000100b87547 */ /* 0x002fea000b800000 */
[----:B------:R-:W1:Y:S01]  /*0050*/  S2UR UR6, SR_CgaCtaId ;  /* 0x00000000000679c3 */ /* 0x000e620000008800 */
[----:B------:R-:W-:Y:S01]  /*0060*/  NOP ;  /* 0x0000000000007918 */ /* 0x000fe20000000000 */
[----:B------:R-:W-:Y:S02]  /*0070*/  UMOV UR4, 0x40 ;  /* 0x0000004000047882 */ /* 0x000fe40000000000 */
[----:B-1----:R-:W-:-:S09]  /*0080*/  ULEA UR4, UR6, UR4, 0x18 ;  /* 0x0000000406047291 */ /* 0x002fd2000f8ec0ff */
[----:B------:R-:W1:Y:S01]  /*0090*/  LDS.U8 R2, [UR4] ;  /* 0x00000004ff027984 */ /* 0x000e620008000000 */
[----:B------:R-:W-:Y:S02]  /*00a0*/  UMOV UR4, 0x400 ;  /* 0x0000040000047882 */ /* 0x000fe40000000000 */
[----:B------:R-:W-:Y:S01]  /*00b0*/  ULEA UR4, UR6, UR4, 0x18 ;  /* 0x0000000406047291 */ /* 0x000fe2000f8ec0ff */
[----:B-1----:R-:W-:-:S13]  /*00c0*/  ISETP.NE.AND P0, PT, R2, RZ, PT ;  /* 0x000000ff0200720c */ /* 0x002fda0003f05270 */
[----:B------:R-:W-:Y:S05]  /*00d0*/  @P0 BRA `(.L_x_1) ;  /* 0x00000000007c0947 */ /* 0x000fea0003800000 */
[----:B------:R-:W-:-:S13]  /*00e0*/  ELECT P0, URZ, PT ;  /* 0x0000000000ff782f */ /* 0x000fda0003800000 */
[----:B------:R-:W-:Y:S05]  /*00f0*/  @!P0 BRA `(.L_x_2) ;  /* 0x0000000000848947 */ /* 0x000fea0003800000 */
[----:B------:R-:W-:Y:S01]  /*0100*/  UMOV UR5, 0x2 ;  /* 0x0000000200057882 */ /* 0x000fe20000000000 */
[----:B------:R-:W-:Y:S02]  /*0110*/  IMAD.MOV.U32 R5, RZ, RZ, 0x1 ;  /* 0x00000001ff057424 */ /* 0x000fe400078e00ff */
[----:B------:R-:W-:Y:S02]  /*0120*/  IMAD.MOV.U32 R3, RZ, RZ, 0x3 ;  /* 0x00000003ff037424 */ /* 0x000fe400078e00ff */
[----:B------:R-:W-:Y:S04]  /*0130*/  DEPBAR.LE SB1, 0x36 ;  /* 0x00009d800000791a */ /* 0x000fe80000000000 */
[----:B------:R-:W1:Y:S02]  /*0140*/  UTCATOMSWS.FIND_AND_SET.ALIGN UP1, UR5, UR5 ;  /* 0x00000005000575e3 */ /* 0x000e640008020800 */
[----:B-1----:R-:W-:-:S04]  /*0150*/  PLOP3.LUT P0, PT, PT, PT, UP1, 0x80, 0x8 ;  /* 0x000000000008781c */ /* 0x002fc80003f0f018 */
[----:B------:R-:W-:-:S04]  /*0160*/  SEL R2, RZ, 0xffffffff, !P0 ;  /* 0xffffffffff027807 */ /* 0x000fc80004000000 */
[----:B------:R-:W-:Y:S01]  /*0170*/  ISETP.NE.AND P0, PT, R2, RZ, PT ;  /* 0x000000ff0200720c */ /* 0x000fe20003f05270 */
[----:B------:R-:W-:-:S12]  /*0180*/  IMAD.U32 R2, RZ, RZ, UR5 ;  /* 0x00000005ff027e24 */ /* 0x000fd8000f8e00ff */
[----:B------:R-:W-:Y:S05]  /*0190*/  @P0 BRA `(.L_x_3) ;  /* 0x0000000000240947 */ /* 0x000fea0003800000 */
.L_x_4:
[----:B------:R-:W-:Y:S05]  /*01a0*/  NANOSLEEP 0x64 ;  /* 0x000000640000795d */ /* 0x000fea0003800000 */
[----:B------:R-:W-:-:S05]  /*01b0*/  UMOV UR5, 0x2 ;  /* 0x0000000200057882 */ /* 0x000fca0000000000 */
[----:B------:R-:W-:Y:S04]  /*01c0*/  DEPBAR.LE SB1, 0x36 ;  /* 0x00009d800000791a */ /* 0x000fe80000000000 */
[----:B------:R-:W1:Y:S02]  /*01d0*/  UTCATOMSWS.FIND_AND_SET.ALIGN UP1, UR5, UR5 ;  /* 0x00000005000575e3 */ /* 0x000e640008020800 */
[----:B-1----:R-:W-:-:S04]  /*01e0*/  PLOP3.LUT P0, PT, PT, PT, UP1, 0x80, 0x8 ;  /* 0x000000000008781c */ /* 0x002fc80003f0f018 */
[----:B------:R-:W-:-:S04]  /*01f0*/  SEL R2, RZ, 0xffffffff, !P0 ;  /* 0xffffffffff027807 */ /* 0x000fc80004000000 */
[----:B------:R-:W-:Y:S01]  /*0200*/  ISETP.NE.AND P0, PT, R2, RZ, PT ;  /* 0x000000ff0200720c */ /* 0x000fe20003f05270 */
[----:B------:R-:W-:-:S12]  /*0210*/  IMAD.U32 R2, RZ, RZ, UR5 ;  /* 0x00000005ff027e24 */ /* 0x000fd8000f8e00ff */
[----:B------:R-:W-:Y:S05]  /*0220*/  @!P0 BRA `(.L_x_4) ;  /* 0xfffffffc00dc8947 */ /* 0x000fea000383ffff */
.L_x_3:
[C---:B------:R-:W-:Y:S01]  /*0230*/  VIADD R4, R2.reuse, 0x10 ;  /* 0x0000001002047836 */ /* 0x040fe20000000000 */
[----:B------:R-:W-:Y:S01]  /*0240*/  UMOV UR5, 0x50 ;  /* 0x0000005000057882 */ /* 0x000fe20000000000 */
[----:B------:R-:W-:Y:S01]  /*0250*/  SHF.L.U32 R3, R3, R2, RZ ;  /* 0x0000000203037219 */ /* 0x000fe200000006ff */
[----:B------:R-:W-:Y:S01]  /*0260*/  ULEA UR5, UR6, UR5, 0x18 ;  /* 0x0000000506057291 */ /* 0x000fe2000f8ec0ff */
[----:B------:R-:W-:Y:S01]  /*0270*/  IMAD.SHL.U32 R2, R2, 0x20, RZ ;  /* 0x0000002002027824 */ /* 0x000fe200078e00ff */
[----:B------:R-:W-:-:S04]  /*0280*/  SHF.L.U32 R4, R5, R4, RZ ;  /* 0x0000000405047219 */ /* 0x000fc800000006ff */
[----:B------:R-:W-:-:S05]  /*0290*/  LOP3.LUT R3, R4, R3, RZ, 0xfc, !PT ;  /* 0x0000000304037212 */ /* 0x000fca00078efcff */
[----:B------:R1:W-:Y:S04]  /*02a0*/  ATOMS.OR RZ, [UR5], R3 ;  /* 0x00000003ffff798c */ /* 0x0003e8000b000005 */
[----:B------:R1:W-:Y:S01]  /*02b0*/  STS [UR4], R2 ;  /* 0x00000002ff007988 */ /* 0x0003e20008000804 */
[----:B------:R-:W-:Y:S05]  /*02c0*/  BRA `(.L_x_2) ;  /* 0x0000000000107947 */ /* 0x000fea0003800000 */
.L_x_1:
[----:B------:R-:W-:-:S05]  /*02d0*/  IMAD.MOV.U32 R2, RZ, RZ, -0x1 ;  /* 0xffffffffff027424 */ /* 0x000fca00078e00ff */
[----:B------:R1:W-:Y:S02]  /*02e0*/  STS [UR4], R2 ;  /* 0x00000002ff007988 */ /* 0x0003e40008000804 */
[----:B-1----:R-:W-:-:S07]  /*02f0*/  MOV R2, 0x310 ;  /* 0x0000031000027802 */ /* 0x002fce0000000f00 */
[----:B------:R-:W-:Y:S05]  /*0300*/  CALL.REL.NOINC `($__internal_1_$__cuda_sm10x_tcgen05_guardrail_trap_phase_invalid_during_alloc) ;  /* 0x0000005c00d47944 */ /* 0x000fea0003c00000 */
.L_x_2:
[----:B------:R-:W-:Y:S05]  /*0310*/  WARPSYNC.ALL ;  /* 0x0000000000007948 */ /* 0x000fea0003800000 */
[----:B------:R-:W-:Y:S01]  /*0320*/  NOP ;  /* 0x0000000000007918 */ /* 0x000fe20000000000 */
.L_x_0:
[----:B------:R-:W2:Y:S01]  /*0330*/  LDC.64 R18, c[0x0][0x398] ;  /* 0x0000e600ff127b82 */ /* 0x000ea20000000a00 */
[----:B------:R-:W3:Y:S01]  /*0340*/  S2R R7, SR_CTAID.X ;  /* 0x0000000000077919 */ /* 0x000ee20000002500 */
[----:B------:R-:W-:Y:S01]  /*0350*/  UMOV UR10, 0x400 ;  /* 0x00000400000a7882 */ /* 0x000fe20000000000 */
[----:B------:R-:W4:Y:S01]  /*0360*/  LDCU UR4, c[0x0][0x3a4] ;  /* 0x00007480ff0477ac */ /* 0x000f220008000800 */
[C---:B------:R-:W-:Y:S02]  /*0370*/  LOP3.LUT R50, R0.reuse, 0x60, RZ, 0xc0, !PT ;  /* 0x0000006000327812 */ /* 0x040fe400078ec0ff */
[----:B------:R-:W-:Y:S01]  /*0380*/  LOP3.LUT R121, R0, 0x40, RZ, 0xc0, !PT ;  /* 0x0000004000797812 */ /* 0x000fe200078ec0ff */
[----:B------:R-:W5:Y:S01]  /*0390*/  LDCU.128 UR16, c[0x0][0x380] ;  /* 0x00007000ff1077ac */ /* 0x000f620008000c00 */
[----:B------:R-:W1:Y:S01]  /*03a0*/  S2UR UR5, SR_CgaCtaId ;  /* 0x00000000000579c3 */ /* 0x000e620000008800 */
[----:B------:R-:W-:Y:S01]  /*03b0*/  SHF.R.U32.HI R122, RZ, 0x1, R50 ;  /* 0x00000001ff7a7819 */ /* 0x000fe20000011632 */
[----:B------:R-:W1:Y:S01]  /*03c0*/  LDCU UR6, c[0x0][0x3b0] ;  /* 0x00007600ff0677ac */ /* 0x000e620008000800 */
[----:B------:R-:W1:Y:S05]  /*03d0*/  LDCU.64 UR20, c[0x0][0x358] ;  /* 0x00006b00ff1477ac */ /* 0x000e6a0008000a00 */
[----:B------:R-:W4:Y:S01]  /*03e0*/  LDC.64 R112, c[0x0][0x3a8] ;  /* 0x0000ea00ff707b82 */ /* 0x000f220000000a00 */
[----:B------:R-:W-:Y:S01]  /*03f0*/  UMOV UR7, 0x1 ;  /* 0x0000000100077882 */ /* 0x000fe20000000000 */
[----:B-12---:R-:W-:Y:S01]  /*0400*/  VIADD R2, R19, 0x3f ;  /* 0x0000003f13027836 */ /* 0x006fe20000000000 */
[----:B------:R-:W-:-:S04]  /*0410*/  IABS R25, R19 ;  /* 0x0000001300197213 */ /* 0x000fc80000000000 */
[----:B------:R-:W-:Y:S01]  /*0420*/  SHF.R.S32.HI R3, RZ, 0x1f, R2 ;  /* 0x0000001fff037819 */ /* 0x000fe20000011402 */
[----:B------:R-:W-:-:S03]  /*0430*/  ULEA UR10, UR5, UR10, 0x18 ;  /* 0x0000000a050a7291 */ /* 0x000fc6000f8ec0ff */
[----:B------:R-:W-:Y:S01]  /*0440*/  LEA.HI R3, R3, R2, RZ, 0x6 ;  /* 0x0000000203037211 */ /* 0x000fe200078f30ff */
[----:B------:R-:W-:Y:S01]  /*0450*/  BAR.SYNC.DEFER_BLOCKING 0x0 ;  /* 0x0000000000007b1d */ /* 0x000fe20000010000 */
[----:B---3--:R-:W-:Y:S02]  /*0460*/  IABS R8, R7 ;  /* 0x0000000700087213 */ /* 0x008fe40000000000 */
[----:B------:R-:W-:-:S05]  /*0470*/  SHF.R.S32.HI R3, RZ, 0x6, R3 ;  /* 0x00000006ff037819 */ /* 0x000fca0000011403 */
[----:B------:R-:W-:-:S05]  /*0480*/  IMAD.SHL.U32 R4, R3, 0x8, RZ ;  /* 0x0000000803047824 */ /* 0x000fca00078e00ff */
[-C--:B------:R-:W-:Y:S02]  /*0490*/  IABS R9, R4.reuse ;  /* 0x0000000400097213 */ /* 0x080fe40000000000 */
[----:B------:R-:W-:Y:S02]  /*04a0*/  IABS R10, R4 ;  /* 0x00000004000a7213 */ /* 0x000fe40000000000 */
[----:B------:R-:W1:Y:S01]  /*04b0*/  I2F.RP R5, R9 ;  /* 0x0000000900057306 */ /* 0x000e620000209400 */
[----:B------:R-:W2:Y:S07]  /*04c0*/  LDS R14, [UR10] ;  /* 0x0000000aff0e7984 */ /* 0x000eae0008000800 */
[----:B-1----:R-:W1:Y:S02]  /*04d0*/  MUFU.RCP R5, R5 ;  /* 0x0000000500057308 */ /* 0x002e640000001000 */
[----:B-1----:R-:W-:-:S02]  /*04e0*/  VIADD R2, R5, 0xffffffe ;  /* 0x0ffffffe05027836 */ /* 0x002fc40000000000 */
[----:B------:R-:W-:-:S04]  /*04f0*/  IMAD.MOV R5, RZ, RZ, -R10 ;  /* 0x000000ffff057224 */ /* 0x000fc800078e0a0a */
[----:B------:R1:W3:Y:S02]  /*0500*/  F2I.FTZ.U32.TRUNC.NTZ R3, R2 ;  /* 0x0000000200037305 */ /* 0x0002e4000021f000 */
[----:B-1----:R-:W-:Y:S01]  /*0510*/  IMAD.MOV.U32 R2, RZ, RZ, RZ ;  /* 0x000000ffff027224 */ /* 0x002fe200078e00ff */
[----:B--2---:R-:W-:Y:S01]  /*0520*/  R2UR UR22, R14 ;  /* 0x000000000e1672ca */ /* 0x004fe200000e0000 */
[----:B---3--:R-:W-:-:S04]  /*0530*/  IMAD.MOV R6, RZ, RZ, -R3 ;  /* 0x000000ffff067224 */ /* 0x008fc800078e0a03 */
[----:B------:R-:W-:Y:S02]  /*0540*/  IMAD R11, R6, R9, RZ ;  /* 0x00000009060b7224 */ /* 0x000fe400078e02ff */
[----:B------:R-:W-:Y:S02]  /*0550*/  IMAD.MOV.U32 R6, RZ, RZ, R8 ;  /* 0x000000ffff067224 */ /* 0x000fe400078e0008 */
[----:B------:R-:W-:-:S06]  /*0560*/  IMAD.HI.U32 R3, R3, R11, R2 ;  /* 0x0000000b03037227 */ /* 0x000fcc00078e0002 */
[----:B------:R-:W-:-:S04]  /*0570*/  IMAD.HI.U32 R3, R3, R6, RZ ;  /* 0x0000000603037227 */ /* 0x000fc800078e00ff */
[----:B------:R-:W-:Y:S01]  /*0580*/  IMAD R2, R3, R5, R6 ;  /* 0x0000000503027224 */ /* 0x000fe200078e0206 */
[----:B------:R-:W-:Y:S04]  /*0590*/  BAR.SYNC.DEFER_BLOCKING 0x0 ;  /* 0x0000000000007b1d */ /* 0x000fe80000010000 */
[----:B------:R-:W-:-:S13]  /*05a0*/  ISETP.GT.U32.AND P1, PT, R9, R2, PT ;  /* 0x000000020900720c */ /* 0x000fda0003f24070 */
[----:B------:R-:W-:Y:S02]  /*05b0*/  @!P1 IMAD.IADD R2, R2, 0x1, -R9 ;  /* 0x0000000102029824 */ /* 0x000fe400078e0a09 */
[----:B------:R-:W-:Y:S01]  /*05c0*/  @!P1 VIADD R3, R3, 0x1 ;  /* 0x0000000103039836 */ /* 0x000fe20000000000 */
[----:B------:R-:W-:Y:S02]  /*05d0*/  ISETP.NE.AND P1, PT, R4, RZ, PT ;  /* 0x000000ff0400720c */ /* 0x000fe40003f25270 */
[----:B------:R-:W-:Y:S02]  /*05e0*/  ISETP.GE.U32.AND P0, PT, R2, R9, PT ;  /* 0x000000090200720c */ /* 0x000fe40003f06070 */
[----:B------:R-:W-:-:S04]  /*05f0*/  LOP3.LUT R2, R7, R4, RZ, 0x3c, !PT ;  /* 0x0000000407027212 */ /* 0x000fc800078e3cff */
[----:B------:R-:W-:Y:S01]  /*0600*/  ISETP.GE.AND P2, PT, R2, RZ, PT ;  /* 0x000000ff0200720c */ /* 0x000fe20003f46270 */
[----:B------:R-:W-:-:S06]  /*0610*/  VIADD R2, R18, 0x3f ;  /* 0x0000003f12027836 */ /* 0x000fcc0000000000 */
[----:B------:R-:W-:-:S04]  /*0620*/  @P0 VIADD R3, R3, 0x1 ;  /* 0x0000000103030836 */ /* 0x000fc80000000000 */
[----:B------:R-:W-:Y:S01]  /*0630*/  IMAD.MOV.U32 R5, RZ, RZ, R3 ;  /* 0x000000ffff057224 */ /* 0x000fe200078e0003 */
[----:B------:R-:W-:-:S03]  /*0640*/  SHF.R.S32.HI R3, RZ, 0x1f, R2 ;  /* 0x0000001fff037819 */ /* 0x000fc60000011402 */
[----:B------:R-:W-:Y:S01]  /*0650*/  @!P2 IMAD.MOV R5, RZ, RZ, -R5 ;  /* 0x000000ffff05a224 */ /* 0x000fe200078e0a05 */
[----:B------:R-:W-:Y:S02]  /*0660*/  @!P1 LOP3.LUT R5, RZ, R4, RZ, 0x33, !PT ;  /* 0x00000004ff059212 */ /* 0x000fe400078e33ff */
[----:B------:R-:W-:-:S03]  /*0670*/  LEA.HI R3, R3, R2, RZ, 0x6 ;  /* 0x0000000203037211 */ /* 0x000fc600078f30ff */
[----:B------:R-:W-:Y:S02]  /*0680*/  IMAD.SHL.U32 R8, R5, 0x8, RZ ;  /* 0x0000000805087824 */ /* 0x000fe400078e00ff */
[----:B------:R-:W-:-:S03]  /*0690*/  IMAD.MOV R5, RZ, RZ, -R5 ;  /* 0x000000ffff057224 */ /* 0x000fc600078e0a05 */
[----:B------:R-:W-:Y:S01]  /*06a0*/  LEA.HI.SX32 R3, R3, -R8, 0x1a ;  /* 0x8000000803037211 */ /* 0x000fe200078fd2ff */
[----:B------:R-:W-:-:S03]  /*06b0*/  IMAD R10, R4, R5, R7 ;  /* 0x00000005040a7224 */ /* 0x000fc600078e0207 */
[----:B------:R-:W-:Y:S02]  /*06c0*/  VIMNMX R13, PT, PT, R3, 0x8, PT ;  /* 0x00000008030d7848 */ /* 0x000fe40003fe0100 */
[----:B------:R-:W-:Y:S02]  /*06d0*/  IABS R7, R10 ;  /* 0x0000000a00077213 */ /* 0x000fe40000000000 */
[----:B------:R-:W-:-:S04]  /*06e0*/  IABS R9, R13 ;  /* 0x0000000d00097213 */ /* 0x000fc80000000000 */
[----:B------:R-:W1:Y:S08]  /*06f0*/  I2F.RP R6, R9 ;  /* 0x0000000900067306 */ /* 0x000e700000209400 */
[----:B-1----:R-:W1:Y:S02]  /*0700*/  MUFU.RCP R6, R6 ;  /* 0x0000000600067308 */ /* 0x002e640000001000 */
[----:B-1----:R-:W-:-:S06]  /*0710*/  VIADD R2, R6, 0xffffffe ;  /* 0x0ffffffe06027836 */ /* 0x002fcc0000000000 */
[----:B------:R-:W1:Y:S08]  /*0720*/  I2F.RP R6, R25 ;  /* 0x0000001900067306 */ /* 0x000e700000209400 */
[----:B------:R2:W3:Y:S08]  /*0730*/  F2I.FTZ.U32.TRUNC.NTZ R3, R2 ;  /* 0x0000000200037305 */ /* 0x0004f0000021f000 */
[----:B-1----:R-:W1:Y:S01]  /*0740*/  MUFU.RCP R6, R6 ;  /* 0x0000000600067308 */ /* 0x002e620000001000 */
[----:B--2---:R-:W-:-:S02]  /*0750*/  IMAD.MOV.U32 R2, RZ, RZ, RZ ;  /* 0x000000ffff027224 */ /* 0x004fc400078e00ff */
[----:B---3--:R-:W-:-:S04]  /*0760*/  IMAD.MOV R11, RZ, RZ, -R3 ;  /* 0x000000ffff0b7224 */ /* 0x008fc800078e0a03 */
[----:B------:R-:W-:Y:S01]  /*0770*/  IMAD.MOV.U32 R4, RZ, RZ, R11 ;  /* 0x000000ffff047224 */ /* 0x000fe200078e000b */
[----:B------:R-:W-:-:S03]  /*0780*/  IABS R11, R13 ;  /* 0x0000000d000b7213 */ /* 0x000fc60000000000 */
[----:B------:R-:W-:Y:S02]  /*0790*/  IMAD R5, R4, R9, RZ ;  /* 0x0000000904057224 */ /* 0x000fe400078e02ff */
[----:B------:R-:W-:Y:S02]  /*07a0*/  IMAD.MOV.U32 R4, RZ, RZ, R7 ;  /* 0x000000ffff047224 */ /* 0x000fe400078e0007 */
[----:B------:R-:W-:-:S04]  /*07b0*/  IMAD.HI.U32 R3, R3, R5, R2 ;  /* 0x0000000503037227 */ /* 0x000fc800078e0002 */
[----:B------:R-:W-:Y:S01]  /*07c0*/  IMAD.MOV R2, RZ, RZ, -R11 ;  /* 0x000000ffff027224 */ /* 0x000fe200078e0a0b */
[----:B------:R-:W-:Y:S01]  /*07d0*/  IABS R11, R18 ;  /* 0x00000012000b7213 */ /* 0x000fe20000000000 */
[----:B------:R-:W-:-:S04]  /*07e0*/  IMAD.HI.U32 R3, R3, R4, RZ ;  /* 0x0000000403037227 */ /* 0x000fc800078e00ff */
[----:B------:R-:W-:Y:S02]  /*07f0*/  IMAD R2, R3, R2, R4 ;  /* 0x0000000203027224 */ /* 0x000fe400078e0204 */
[----:B------:R-:W2:Y:S01]  /*0800*/  I2F.RP R4, R11 ;  /* 0x0000000b00047306 */ /* 0x000ea20000209400 */
[----:B-1----:R-:W-:Y:S01]  /*0810*/  VIADD R7, R6, 0xffffffe ;  /* 0x0ffffffe06077836 */ /* 0x002fe20000000000 */
[----:B------:R-:W-:Y:S02]  /*0820*/  SHF.R.U32.HI R6, RZ, 0x5, R0 ;  /* 0x00000005ff067819 */ /* 0x000fe40000011600 */
[----:B------:R-:W-:Y:S02]  /*0830*/  ISETP.GT.U32.AND P1, PT, R9, R2, PT ;  /* 0x000000020900720c */ /* 0x000fe40003f24070 */
[----:B------:R-:W-:Y:S02]  /*0840*/  SGXT.U32 R6, R6, 0x2 ;  /* 0x000000020606781a */ /* 0x000fe40000000000 */
[----:B------:R-:W-:Y:S08]  /*0850*/  F2I.FTZ.U32.TRUNC.NTZ R7, R7 ;  /* 0x0000000700077305 */ /* 0x000ff0000021f000 */
[----:B--2---:R-:W1:Y:S01]  /*0860*/  MUFU.RCP R4, R4 ;  /* 0x0000000400047308 */ /* 0x004e620000001000 */
[----:B------:R-:W-:-:S02]  /*0870*/  @!P1 IMAD.IADD R2, R2, 0x1, -R9 ;  /* 0x0000000102029824 */ /* 0x000fc400078e0a09 */
[----:B------:R-:W-:Y:S01]  /*0880*/  @!P1 VIADD R3, R3, 0x1 ;  /* 0x0000000103039836 */ /* 0x000fe20000000000 */
[----:B------:R-:W-:Y:S02]  /*0890*/  ISETP.NE.AND P1, PT, R13, RZ, PT ;  /* 0x000000ff0d00720c */ /* 0x000fe40003f25270 */
[----:B------:R-:W-:Y:S02]  /*08a0*/  ISETP.GE.U32.AND P0, PT, R2, R9, PT ;  /* 0x000000090200720c */ /* 0x000fe40003f06070 */
[----:B------:R-:W-:Y:S02]  /*08b0*/  LOP3.LUT R2, R10, R13, RZ, 0x3c, !PT ;  /* 0x0000000d0a027212 */ /* 0x000fe400078e3cff */
[----:B------:R-:W-:Y:S02]  /*08c0*/  LOP3.LUT R9, R0, 0x3f, RZ, 0xc0, !PT ;  /* 0x0000003f00097812 */ /* 0x000fe400078ec0ff */
[----:B------:R-:W-:Y:S01]  /*08d0*/  ISETP.GE.AND P2, PT, R2, RZ, PT ;  /* 0x000000ff0200720c */ /* 0x000fe20003f46270 */
[----:B-1----:R-:W-:-:S06]  /*08e0*/  VIADD R5, R4, 0xffffffe ;  /* 0x0ffffffe04057836 */ /* 0x002fcc0000000000 */
[----:B------:R-:W-:Y:S01]  /*08f0*/  @P0 VIADD R3, R3, 0x1 ;  /* 0x0000000103030836 */ /* 0x000fe20000000000 */
[----:B------:R-:W1:Y:S05]  /*0900*/  F2I.FTZ.U32.TRUNC.NTZ R5, R5 ;  /* 0x0000000500057305 */ /* 0x000e6a000021f000 */
[----:B------:R-:W-:Y:S01]  /*0910*/  @!P2 IMAD.MOV R3, RZ, RZ, -R3 ;  /* 0x000000ffff03a224 */ /* 0x000fe200078e0a03 */
[----:B------:R-:W-:-:S05]  /*0920*/  @!P1 LOP3.LUT R3, RZ, R13, RZ, 0x33, !PT ;  /* 0x0000000dff039212 */ /* 0x000fca00078e33ff */
[----:B------:R-:W-:Y:S02]  /*0930*/  IMAD.MOV R2, RZ, RZ, -R3 ;  /* 0x000000ffff027224 */ /* 0x000fe400078e0a03 */
[----:B------:R-:W-:Y:S02]  /*0940*/  IMAD.SHL.U32 R3, R3, 0x40, RZ ;  /* 0x0000004003037824 */ /* 0x000fe400078e00ff */
[----:B------:R-:W-:Y:S02]  /*0950*/  IMAD R2, R13, R2, R10 ;  /* 0x000000020d027224 */ /* 0x000fe400078e020a */
[----:B------:R-:W-:Y:S02]  /*0960*/  IMAD.MOV R10, RZ, RZ, -R7 ;  /* 0x000000ffff0a7224 */ /* 0x000fe400078e0a07 */
[----:B-1----:R-:W-:Y:S02]  /*0970*/  IMAD.MOV R4, RZ, RZ, -R5 ;  /* 0x000000ffff047224 */ /* 0x002fe400078e0a05 */
[----:B------:R-:W-:-:S02]  /*0980*/  IMAD.IADD R2, R8, 0x1, R2 ;  /* 0x0000000108027824 */ /* 0x000fc400078e0202 */
[----:B------:R-:W-:Y:S02]  /*0990*/  IMAD.MOV.U32 R8, RZ, RZ, R4 ;  /* 0x000000ffff087224 */ /* 0x000fe400078e0004 */
[----:B------:R-:W-:Y:S02]  /*09a0*/  IMAD R2, R2, 0x40, R9 ;  /* 0x0000004002027824 */ /* 0x000fe400078e0209 */
[----:B------:R-:W-:Y:S02]  /*09b0*/  IMAD.MOV.U32 R4, RZ, RZ, RZ ;  /* 0x000000ffff047224 */ /* 0x000fe400078e00ff */
[----:B------:R-:W-:Y:S01]  /*09c0*/  IMAD R13, R8, R11, RZ ;  /* 0x0000000b080d7224 */ /* 0x000fe200078e02ff */
[----:B------:R-:W-:-:S03]  /*09d0*/  IABS R8, R2 ;  /* 0x0000000200087213 */ /* 0x000fc60000000000 */
[----:B------:R-:W-:Y:S01]  /*09e0*/  IMAD.HI.U32 R4, R5, R13, R4 ;  /* 0x0000000d05047227 */ /* 0x000fe200078e0004 */
[----:B------:R-:W-:-:S03]  /*09f0*/  LOP3.LUT R5, R3, R6, RZ, 0xfc, !PT ;  /* 0x0000000603057212 */ /* 0x000fc600078efcff */
[----:B------:R-:W-:Y:S01]  /*0a00*/  IMAD R13, R10, R25, RZ ;  /* 0x000000190a0d7224 */ /* 0x000fe200078e02ff */
[----:B------:R-:W-:Y:S01]  /*0a10*/  IABS R12, R5 ;  /* 0x00000005000c7213 */ /* 0x000fe20000000000 */
[----:B------:R-:W-:Y:S01]  /*0a20*/  IMAD.MOV.U32 R6, RZ, RZ, RZ ;  /* 0x000000ffff067224 */ /* 0x000fe200078e00ff */
[C---:B------:R-:W-:Y:S01]  /*0a30*/  LOP3.LUT R20, R5.reuse, 0x3c, RZ, 0xfc, !PT ;  /* 0x0000003c05147812 */ /* 0x040fe200078efcff */
[----:B------:R-:W-:Y:S01]  /*0a40*/  IMAD.HI.U32 R4, R4, R8, RZ ;  /* 0x0000000804047227 */ /* 0x000fe200078e00ff */
[----:B------:R-:W-:Y:S02]  /*0a50*/  LOP3.LUT R30, R5, 0x14, RZ, 0xfc, !PT ;  /* 0x00000014051e7812 */ /* 0x000fe400078efcff */
[----:B------:R-:W-:Y:S01]  /*0a60*/  IABS R24, R20 ;  /* 0x0000001400187213 */ /* 0x000fe20000000000 */
[----:B------:R-:W-:Y:S01]  /*0a70*/  IMAD.HI.U32 R6, R7, R13, R6 ;  /* 0x0000000d07067227 */ /* 0x000fe200078e0006 */
[----:B------:R-:W-:Y:S02]  /*0a80*/  SHF.R.U32.HI R13, RZ, 0x5, R0 ;  /* 0x00000005ff0d7819 */ /* 0x000fe40000011600 */
[----:B------:R-:W-:Y:S01]  /*0a90*/  LOP3.LUT R32, R5, 0x1c, RZ, 0xfc, !PT ;  /* 0x0000001c05207812 */ /* 0x000fe200078efcff */
[----:B------:R-:W-:Y:S01]  /*0aa0*/  IMAD.MOV R10, RZ, RZ, -R4 ;  /* 0x000000ffff0a7224 */ /* 0x000fe200078e0a04 */
[----:B------:R-:W-:Y:S01]  /*0ab0*/  R2UR UR8, R13 ;  /* 0x000000000d0872ca */ /* 0x000fe200000e0000 */
[----:B------:R-:W-:Y:S01]  /*0ac0*/  IMAD.HI.U32 R4, R6, R12, RZ ;  /* 0x0000000c06047227 */ /* 0x000fe200078e00ff */
[----:B------:R-:W-:-:S02]  /*0ad0*/  LOP3.LUT R13, R5, 0x8, RZ, 0xfc, !PT ;  /* 0x00000008050d7812 */ /* 0x000fc400078efcff */
[----:B------:R-:W-:Y:S01]  /*0ae0*/  IABS R15, R30 ;  /* 0x0000001e000f7213 */ /* 0x000fe20000000000 */
[----:B------:R-:W-:Y:S01]  /*0af0*/  IMAD.SHL.U32 R7, R0, 0x10, RZ ;  /* 0x0000001000077824 */ /* 0x000fe200078e00ff */
[----:B------:R-:W-:Y:S01]  /*0b00*/  ISETP.GE.AND P1, PT, R13, RZ, PT ;  /* 0x000000ff0d00720c */ /* 0x000fe20003f26270 */
[----:B------:R-:W-:Y:S01]  /*0b10*/  IMAD R8, R11, R10, R8 ;  /* 0x0000000a0b087224 */ /* 0x000fe200078e0208 */
[----:B------:R-:W-:Y:S01]  /*0b20*/  IABS R17, R32 ;  /* 0x0000002000117213 */ /* 0x000fe20000000000 */
[----:B------:R-:W-:Y:S01]  /*0b30*/  IMAD.MOV R4, RZ, RZ, -R4 ;  /* 0x000000ffff047224 */ /* 0x000fe200078e0a04 */
[----:B------:R-:W-:Y:S01]  /*0b40*/  LOP3.LUT R120, R7, 0x70, RZ, 0xc0, !PT ;  /* 0x0000007007787812 */ /* 0x000fe200078ec0ff */
[C---:B------:R-:W-:Y:S01]  /*0b50*/  IMAD.HI.U32 R7, R6.reuse, R24, RZ ;  /* 0x0000001806077227 */ /* 0x040fe200078e00ff */
[----:B------:R-:W-:Y:S02]  /*0b60*/  ISETP.GT.U32.AND P0, PT, R11, R8, PT ;  /* 0x000000080b00720c */ /* 0x000fe40003f04070 */
[----:B------:R-:W-:Y:S01]  /*0b70*/  LOP3.LUT R31, R5, 0x18, RZ, 0xfc, !PT ;  /* 0x00000018051f7812 */ /* 0x000fe200078efcff */
[----:B------:R-:W-:Y:S01]  /*0b80*/  IMAD R4, R25, R4, R12 ;  /* 0x0000000419047224 */ /* 0x000fe200078e020c */
[----:B------:R-:W-:Y:S01]  /*0b90*/  IABS R12, R13 ;  /* 0x0000000d000c7213 */ /* 0x000fe20000000000 */
[----:B------:R-:W-:Y:S01]  /*0ba0*/  IMAD R120, R9, 0x80, R120 ;  /* 0x0000008009787824 */ /* 0x000fe200078e0278 */
[----:B------:R-:W-:Y:S01]  /*0bb0*/  LOP3.LUT R9, R5, 0x4, RZ, 0xfc, !PT ;  /* 0x0000000405097812 */ /* 0x000fe200078efcff */
[----:B------:R-:W-:Y:S01]  /*0bc0*/  IMAD.MOV R7, RZ, RZ, -R7 ;  /* 0x000000ffff077224 */ /* 0x000fe200078e0a07 */
[----:B------:R-:W-:Y:S01]  /*0bd0*/  ISETP.GT.U32.AND P3, PT, R25, R4, PT ;  /* 0x000000041900720c */ /* 0x000fe20003f64070 */
[----:B------:R-:W-:Y:S01]  /*0be0*/  IMAD.HI.U32 R14, R6, R17, RZ ;  /* 0x00000011060e7227 */ /* 0x000fe200078e00ff */
[----:B------:R-:W-:-:S02]  /*0bf0*/  IABS R10, R9 ;  /* 0x00000009000a7213 */ /* 0x000fc40000000000 */
[----:B------:R-:W-:Y:S01]  /*0c00*/  ISETP.GE.AND P2, PT, R9, RZ, PT ;  /* 0x000000ff0900720c */ /* 0x000fe20003f46270 */
[----:B------:R-:W-:Y:S01]  /*0c10*/  IMAD R24, R25, R7, R24 ;  /* 0x0000000719187224 */ /* 0x000fe200078e0218 */
[----:B------:R-:W-:Y:S01]  /*0c20*/  LOP3.LUT R13, R5, 0xc, RZ, 0xfc, !PT ;  /* 0x0000000c050d7812 */ /* 0x000fe200078efcff */
[----:B------:R-:W-:Y:S01]  /*0c30*/  @!P0 IMAD.IADD R8, R8, 0x1, -R11 ;  /* 0x0000000108088824 */ /* 0x000fe200078e0a0b */
[----:B------:R-:W-:Y:S01]  /*0c40*/  IABS R16, R31 ;  /* 0x0000001f00107213 */ /* 0x000fe20000000000 */
[C---:B------:R-:W-:Y:S01]  /*0c50*/  IMAD.HI.U32 R7, R6.reuse, R10, RZ ;  /* 0x0000000a06077227 */ /* 0x040fe200078e00ff */
[----:B------:R-:W-:Y:S02]  /*0c60*/  ISETP.GT.U32.AND P5, PT, R25, R24, PT ;  /* 0x000000181900720c */ /* 0x000fe40003fa4070 */
[----:B------:R-:W-:Y:S01]  /*0c70*/  ISETP.GT.U32.AND P4, PT, R11, R8, PT ;  /* 0x000000080b00720c */ /* 0x000fe20003f84070 */
[----:B------:R-:W-:Y:S01]  /*0c80*/  IMAD.HI.U32 R9, R6, R12, RZ ;  /* 0x0000000c06097227 */ /* 0x000fe200078e00ff */
[----:B------:R-:W-:-:S02]  /*0c90*/  ISETP.GE.AND P0, PT, R13, RZ, PT ;  /* 0x000000ff0d00720c */ /* 0x000fc40003f06270 */
[----:B------:R-:W-:Y:S01]  /*0ca0*/  IABS R13, R13 ;  /* 0x0000000d000d7213 */ /* 0x000fe20000000000 */
[----:B------:R-:W-:Y:S01]  /*0cb0*/  IMAD.MOV R7, RZ, RZ, -R7 ;  /* 0x000000ffff077224 */ /* 0x000fe200078e0a07 */
[C---:B------:R-:W-:Y:S01]  /*0cc0*/  LOP3.LUT R33, R5.reuse, 0x20, RZ, 0xfc, !PT ;  /* 0x0000002005217812 */ /* 0x040fe200078efcff */
[----:B------:R-:W-:Y:S01]  /*0cd0*/  @!P3 IMAD.IADD R4, R4, 0x1, -R25 ;  /* 0x000000010404b824 */ /* 0x000fe200078e0a19 */
[----:B------:R-:W-:Y:S01]  /*0ce0*/  LOP3.LUT R34, R5, 0x24, RZ, 0xfc, !PT ;  /* 0x0000002405227812 */ /* 0x000fe200078efcff */
[----:B------:R-:W-:Y:S01]  /*0cf0*/  IMAD.MOV R9, RZ, RZ, -R9 ;  /* 0x000000ffff097224 */ /* 0x000fe200078e0a09 */
[----:B------:R-:W-:Y:S01]  /*0d00*/  IABS R21, R33 ;  /* 0x0000002100157213 */ /* 0x000fe20000000000 */
[C---:B------:R-:W-:Y:S01]  /*0d10*/  IMAD R7, R25.reuse, R7, R10 ;  /* 0x0000000719077224 */ /* 0x040fe200078e020a */
[C---:B------:R-:W-:Y:S01]  /*0d20*/  ISETP.GT.U32.AND P3, PT, R25.reuse, R4, PT ;  /* 0x000000041900720c */ /* 0x040fe20003f64070 */
[----:B------:R-:W-:Y:S01]  /*0d30*/  IMAD R9, R25, R9, R12 ;  /* 0x0000000919097224 */ /* 0x000fe200078e020c */
[C---:B------:R-:W-:Y:S01]  /*0d40*/  LOP3.LUT R35, R5.reuse, 0x28, RZ, 0xfc, !PT ;  /* 0x0000002805237812 */ /* 0x040fe200078efcff */
[----:B------:R-:W-:Y:S01]  /*0d50*/  IMAD.MOV.U32 R12, RZ, RZ, R13 ;  /* 0x000000ffff0c7224 */ /* 0x000fe200078e000d */
[----:B------:R-:W-:Y:S01]  /*0d60*/  LOP3.LUT R37, R5, 0x30, RZ, 0xfc, !PT ;  /* 0x0000003005257812 */ /* 0x000fe200078efcff */
[----:B------:R-:W-:Y:S01]  /*0d70*/  @!P5 IMAD.IADD R24, R24, 0x1, -R25 ;  /* 0x000000011818d824 */ /* 0x000fe200078e0a19 */
[----:B------:R-:W-:Y:S01]  /*0d80*/  ISETP.GT.U32.AND P5, PT, R25, R7, PT ;  /* 0x000000071900720c */ /* 0x000fe20003fa4070 */
[----:B------:R-:W-:Y:S01]  /*0d90*/  IMAD.HI.U32 R10, R6, R12, RZ ;  /* 0x0000000c060a7227 */ /* 0x000fe200078e00ff */
[----:B------:R-:W-:-:S02]  /*0da0*/  IABS R22, R35 ;  /* 0x0000002300167213 */ /* 0x000fc40000000000 */
[----:B------:R-:W-:Y:S01]  /*0db0*/  ISETP.GT.U32.AND P6, PT, R25, R24, PT ;  /* 0x000000181900720c */ /* 0x000fe20003fc4070 */
[----:B------:R-:W-:Y:S01]  /*0dc0*/  @!P4 IMAD.IADD R8, R8, 0x1, -R11 ;  /* 0x000000010808c824 */ /* 0x000fe200078e0a0b */
[----:B------:R-:W-:Y:S01]  /*0dd0*/  LOP3.LUT R11, R5, 0x10, RZ, 0xfc, !PT ;  /* 0x00000010050b7812 */ /* 0x000fe200078efcff */
[----:B------:R-:W-:Y:S01]  /*0de0*/  IMAD.MOV R10, RZ, RZ, -R10 ;  /* 0x000000ffff0a7224 */ /* 0x000fe200078e0a0a */
[----:B------:R-:W-:Y:S01]  /*0df0*/  IABS R26, R37 ;  /* 0x00000025001a7213 */ /* 0x000fe20000000000 */
[--C-:B------:R-:W-:Y:S01]  /*0e00*/  @!P3 IMAD.IADD R4, R4, 0x1, -R25.reuse ;  /* 0x000000010404b824 */ /* 0x100fe200078e0a19 */
[----:B------:R-:W-:Y:S02]  /*0e10*/  ISETP.GE.AND P4, PT, R11, RZ, PT ;  /* 0x000000ff0b00720c */ /* 0x000fe40003f86270 */
[----:B------:R-:W-:Y:S01]  /*0e20*/  IABS R13, R11 ;  /* 0x0000000b000d7213 */ /* 0x000fe20000000000 */
[C---:B------:R-:W-:Y:S01]  /*0e30*/  IMAD R11, R25.reuse, R10, R12 ;  /* 0x0000000a190b7224 */ /* 0x040fe200078e020c */
[----:B------:R-:W-:Y:S01]  /*0e40*/  ISETP.GT.U32.AND P3, PT, R25, R9, PT ;  /* 0x000000091900720c */ /* 0x000fe20003f64070 */
[--C-:B------:R-:W-:Y:S01]  /*0e50*/  @!P5 IMAD.IADD R7, R7, 0x1, -R25.reuse ;  /* 0x000000010707d824 */ /* 0x100fe200078e0a19 */
[----:B------:R-:W-:Y:S01]  /*0e60*/  LOP3.LUT R36, R5, 0x2c, RZ, 0xfc, !PT ;  /* 0x0000002c05247812 */ /* 0x000fe200078efcff */
[----:B------:R-:W-:Y:S01]  /*0e70*/  @!P6 IMAD.IADD R24, R24, 0x1, -R25 ;  /* 0x000000011818e824 */ /* 0x000fe200078e0a19 */
[C---:B------:R-:W-:Y:S01]  /*0e80*/  ISETP.GT.U32.AND P5, PT, R25.reuse, R11, PT ;  /* 0x0000000b1900720c */ /* 0x040fe20003fa4070 */
[----:B------:R-:W-:Y:S01]  /*0e90*/  IMAD.HI.U32 R10, R6, R13, RZ ;  /* 0x0000000d060a7227 */ /* 0x000fe200078e00ff */
[----:B------:R-:W-:-:S02]  /*0ea0*/  ISETP.GT.U32.AND P6, PT, R25, R7, PT ;  /* 0x000000071900720c */ /* 0x000fc40003fc4070 */
[----:B------:R-:W-:Y:S01]  /*0eb0*/  IABS R23, R36 ;  /* 0x0000002400177213 */ /* 0x000fe20000000000 */
[----:B------:R-:W-:Y:S01]  /*0ec0*/  IMAD.MOV R12, RZ, RZ, -R10 ;  /* 0x000000ffff0c7224 */ /* 0x000fe200078e0a0a */
[C---:B------:R-:W-:Y:S01]  /*0ed0*/  LOP3.LUT R38, R5.reuse, 0x34, RZ, 0xfc, !PT ;  /* 0x0000003405267812 */ /* 0x040fe200078efcff */
[----:B------:R-:W-:Y:S01]  /*0ee0*/  IMAD.HI.U32 R10, R6, R15, RZ ;  /* 0x0000000f060a7227 */ /* 0x000fe200078e00ff */
[----:B------:R-:W-:Y:S02]  /*0ef0*/  LOP3.LUT R29, R5, 0x38, RZ, 0xfc, !PT ;  /* 0x00000038051d7812 */ /* 0x000fe400078efcff */
[----:B------:R-:W-:Y:S01]  /*0f00*/  IABS R28, R38 ;  /* 0x00000026001c7213 */ /* 0x000fe20000000000 */
[--C-:B------:R-:W-:Y:S01]  /*0f10*/  @!P3 IMAD.IADD R9, R9, 0x1, -R25.reuse ;  /* 0x000000010909b824 */ /* 0x100fe200078e0a19 */
[----:B------:R-:W-:Y:S01]  /*0f20*/  ISETP.GE.AND P3, PT, R20, RZ, PT ;  /* 0x000000ff1400720c */ /* 0x000fe20003f66270 */
[--C-:B------:R-:W-:Y:S01]  /*0f30*/  @!P5 IMAD.IADD R11, R11, 0x1, -R25.reuse ;  /* 0x000000010b0bd824 */ /* 0x100fe200078e0a19 */
[----:B------:R-:W-:Y:S01]  /*0f40*/  LEA.HI R120, R121, R120, RZ, 0x1c ;  /* 0x0000007879787211 */ /* 0x000fe200078fe0ff */
[----:B------:R-:W-:Y:S01]  /*0f50*/  @!P6 IMAD.IADD R7, R7, 0x1, -R25 ;  /* 0x000000010707e824 */ /* 0x000fe200078e0a19 */
[C---:B------:R-:W-:Y:S01]  /*0f60*/  ISETP.GT.U32.AND P5, PT, R25.reuse, R9, PT ;  /* 0x000000091900720c */ /* 0x040fe20003fa4070 */
[C---:B------:R-:W-:Y:S01]  /*0f70*/  IMAD R13, R25.reuse, R12, R13 ;  /* 0x0000000c190d7224 */ /* 0x040fe200078e020d */
[----:B------:R-:W-:Y:S01]  /*0f80*/  ISETP.GT.U32.AND P6, PT, R25, R11, PT ;  /* 0x0000000b1900720c */ /* 0x000fe20003fc4070 */
[----:B------:R-:W-:-:S02]  /*0f90*/  IMAD.MOV R10, RZ, RZ, -R10 ;  /* 0x000000ffff0a7224 */ /* 0x000fc400078e0a0a */
[----:B------:R-:W-:Y:S02]  /*0fa0*/  IMAD.MOV R20, RZ, RZ, -R14 ;  /* 0x000000ffff147224 */ /* 0x000fe400078e0a0e */
[----:B------:R-:W-:Y:S02]  /*0fb0*/  IMAD R14, R25, R10, R15 ;  /* 0x0000000a190e7224 */ /* 0x000fe400078e020f */
[----:B------:R-:W-:-:S04]  /*0fc0*/  IMAD.HI.U32 R12, R6, R16, RZ ;  /* 0x00000010060c7227 */ /* 0x000fc800078e00ff */
[--C-:B------:R-:W-:Y:S01]  /*0fd0*/  @!P5 IMAD.IADD R9, R9, 0x1, -R25.reuse ;  /* 0x000000010909d824 */ /* 0x100fe200078e0a19 */
[----:B------:R-:W-:Y:S01]  /*0fe0*/  ISETP.GT.U32.AND P5, PT, R25, R13, PT ;  /* 0x0000000d1900720c */ /* 0x000fe20003fa4070 */
[----:B------:R-:W-:Y:S01]  /*0ff0*/  @!P6 IMAD.IADD R11, R11, 0x1, -R25 ;  /* 0x000000010b0be824 */ /* 0x000fe200078e0a19 */
[----:B------:R-:W-:Y:S01]  /*1000*/  ISETP.GT.U32.AND P6, PT, R25, R14, PT ;  /* 0x0000000e1900720c */ /* 0x000fe20003fc4070 */
[----:B------:R-:W-:Y:S02]  /*1010*/  IMAD.MOV R12, RZ, RZ, -R12 ;  /* 0x000000ffff0c7224 */ /* 0x000fe400078e0a0c */
[----:B------:R-:W-:-:S04]  /*1020*/  IMAD.HI.U32 R10, R6, R21, RZ ;  /* 0x00000015060a7227 */ /* 0x000fc800078e00ff */
[C---:B------:R-:W-:Y:S02]  /*1030*/  IMAD R15, R25.reuse, R12, R16 ;  /* 0x0000000c190f7224 */ /* 0x040fe400078e0210 */
[----:B------:R-:W-:Y:S01]  /*1040*/  IMAD R16, R25, R20, R17 ;  /* 0x0000001419107224 */ /* 0x000fe200078e0211 */
[----:B------:R-:W-:Y:S01]  /*1050*/  IABS R20, R34 ;  /* 0x0000002200147213 */ /* 0x000fe20000000000 */
[----:B------:R-:W-:Y:S02]  /*1060*/  IMAD.MOV R10, RZ, RZ, -R10 ;  /* 0x000000ffff0a7224 */ /* 0x000fe400078e0a0a */
[----:B------:R-:W-:Y:S01]  /*1070*/  @!P5 IMAD.IADD R13, R13, 0x1, -R25 ;  /* 0x000000010d0dd824 */ /* 0x000fe200078e0a19 */
[C---:B------:R-:W-:Y:S01]  /*1080*/  ISETP.GT.U32.AND P5, PT, R25.reuse, R15, PT ;  /* 0x0000000f1900720c */ /* 0x040fe20003fa4070 */
[----:B------:R-:W-:Y:S02]  /*1090*/  IMAD R17, R25, R10, R21 ;  /* 0x0000000a19117224 */ /* 0x000fe400078e0215 */
[----:B------:R-:W-:-:S04]  /*10a0*/  IMAD.HI.U32 R10, R6, R20, RZ ;  /* 0x00000014060a7227 */ /* 0x000fc800078e00ff */
[----:B------:R-:W-:Y:S01]  /*10b0*/  @!P6 IMAD.IADD R14, R14, 0x1, -R25 ;  /* 0x000000010e0ee824 */ /* 0x000fe200078e0a19 */
[----:B------:R-:W-:Y:S01]  /*10c0*/  ISETP.GT.U32.AND P6, PT, R25, R16, PT ;  /* 0x000000101900720c */ /* 0x000fe20003fc4070 */
[----:B------:R-:W-:Y:S02]  /*10d0*/  IMAD.MOV R12, RZ, RZ, -R10 ;  /* 0x000000ffff0c7224 */ /* 0x000fe400078e0a0a */
[----:B------:R-:W-:-:S04]  /*10e0*/  IMAD.HI.U32 R10, R6, R22, RZ ;  /* 0x00000016060a7227 */ /* 0x000fc800078e00ff */
[----:B------:R-:W-:-:S04]  /*10f0*/  IMAD.HI.U32 R21, R6, R26, RZ ;  /* 0x0000001a06157227 */ /* 0x000fc800078e00ff */
[----:B------:R-:W-:Y:S02]  /*1100*/  IMAD.MOV R10, RZ, RZ, -R10 ;  /* 0x000000ffff0a7224 */ /* 0x000fe400078e0a0a */
[----:B------:R-:W-:Y:S01]  /*1110*/  @!P5 IMAD.IADD R15, R15, 0x1, -R25 ;  /* 0x000000010f0fd824 */ /* 0x000fe200078e0a19 */
[C---:B------:R-:W-:Y:S01]  /*1120*/  ISETP.GT.U32.AND P5, PT, R25.reuse, R17, PT ;  /* 0x000000111900720c */ /* 0x040fe20003fa4070 */
[----:B------:R-:W-:Y:S02]  /*1130*/  IMAD.MOV R27, RZ, RZ, -R21 ;  /* 0x000000ffff1b7224 */ /* 0x000fe400078e0a15 */
[C---:B------:R-:W-:Y:S02]  /*1140*/  IMAD R20, R25.reuse, R12, R20 ;  /* 0x0000000c19147224 */ /* 0x040fe400078e0214 */
[----:B------:R-:W-:Y:S02]  /*1150*/  IMAD R21, R25, R10, R22 ;  /* 0x0000000a19157224 */ /* 0x000fe400078e0216 */
[----:B------:R-:W-:-:S04]  /*1160*/  IMAD.HI.U32 R12, R6, R23, RZ ;  /* 0x00000017060c7227 */ /* 0x000fc800078e00ff */
[----:B------:R-:W-:Y:S01]  /*1170*/  @!P6 IMAD.IADD R16, R16, 0x1, -R25 ;  /* 0x000000011010e824 */ /* 0x000fe200078e0a19 */
[----:B------:R-:W-:Y:S01]  /*1180*/  ISETP.GE.AND P6, PT, R5, RZ, PT ;  /* 0x000000ff0500720c */ /* 0x000fe20003fc6270 */
[----:B------:R-:W-:Y:S02]  /*1190*/  IMAD.MOV.U32 R10, RZ, RZ, R7 ;  /* 0x000000ffff0a7224 */ /* 0x000fe400078e0007 */
[----:B------:R-:W-:Y:S02]  /*11a0*/  IMAD.MOV R12, RZ, RZ, -R12 ;  /* 0x000000ffff0c7224 */ /* 0x000fe400078e0a0c */
[----:B------:R-:W-:Y:S01]  /*11b0*/  @!P2 IMAD.MOV R10, RZ, RZ, -R10 ;  /* 0x000000ffff0aa224 */ /* 0x000fe200078e0a0a */
[----:B------:R-:W-:Y:S01]  /*11c0*/  ISETP.GT.U32.AND P2, PT, R25, R15, PT ;  /* 0x0000000f1900720c */ /* 0x000fe20003f44070 */
[----:B------:R-:W-:-:S04]  /*11d0*/  IMAD.HI.U32 R5, R6, R28, RZ ;  /* 0x0000001c06057227 */ /* 0x000fc800078e00ff */
[C---:B------:R-:W-:Y:S02]  /*11e0*/  IMAD R22, R25.reuse, R12, R23 ;  /* 0x0000000c19167224 */ /* 0x040fe400078e0217 */
[----:B------:R-:W-:Y:S01]  /*11f0*/  IMAD R23, R25, R27, R26 ;  /* 0x0000001b19177224 */ /* 0x000fe200078e021a */
[----:B------:R-:W-:Y:S01]  /*1200*/  IABS R27, R29 ;  /* 0x0000001d001b7213 */ /* 0x000fe20000000000 */
[----:B------:R-:W-:Y:S01]  /*1210*/  @!P5 IMAD.IADD R17, R17, 0x1, -R25 ;  /* 0x000000011111d824 */ /* 0x000fe200078e0a19 */
[C---:B------:R-:W-:Y:S01]  /*1220*/  ISETP.GT.U32.AND P5, PT, R25.reuse, R14, PT ;  /* 0x0000000e1900720c */ /* 0x040fe20003fa4070 */
[----:B------:R-:W-:Y:S02]  /*1230*/  IMAD.MOV.U32 R26, RZ, RZ, R24 ;  /* 0x000000ffff1a7224 */ /* 0x000fe400078e0018 */
[----:B------:R-:W-:Y:S02]  /*1240*/  IMAD.MOV R5, RZ, RZ, -R5 ;  /* 0x000000ffff057224 */ /* 0x000fe400078e0a05 */
[----:B------:R-:W-:Y:S01]  /*1250*/  @!P6 IMAD.MOV R4, RZ, RZ, -R4 ;  /* 0x000000ffff04e224 */ /* 0x000fe200078e0a04 */
[C---:B------:R-:W-:Y:S01]  /*1260*/  ISETP.GT.U32.AND P6, PT, R25.reuse, R13, PT ;  /* 0x0000000d1900720c */ /* 0x040fe20003fc4070 */
[----:B------:R-:W-:Y:S01]  /*1270*/  IMAD.MOV.U32 R12, RZ, RZ, R9 ;  /* 0x000000ffff0c7224 */ /* 0x000fe200078e0009 */
[----:B------:R-:W-:Y:S01]  /*1280*/  LOP3.LUT R9, RZ, R19, RZ, 0x33, !PT ;  /* 0x00000013ff097212 */ /* 0x000fe200078e33ff */
[----:B------:R-:W-:Y:S01]  /*1290*/  @!P3 IMAD.MOV R26, RZ, RZ, -R26 ;  /* 0x000000ffff1ab224 */ /* 0x000fe200078e0a1a */
[C---:B------:R-:W-:Y:S01]  /*12a0*/  ISETP.GT.U32.AND P3, PT, R25.reuse, R17, PT ;  /* 0x000000111900720c */ /* 0x040fe20003f64070 */
[----:B------:R-:W-:-:S02]  /*12b0*/  IMAD R24, R25, R5, R28 ;  /* 0x0000000519187224 */ /* 0x000fc400078e021c */
[----:B------:R-:W-:Y:S02]  /*12c0*/  IMAD.MOV.U32 R5, RZ, RZ, R27 ;  /* 0x000000ffff057224 */ /* 0x000fe400078e001b */
[----:B------:R-:W-:Y:S01]  /*12d0*/  @!P1 IMAD.MOV R12, RZ, RZ, -R12 ;  /* 0x000000ffff0c9224 */ /* 0x000fe200078e0a0c */
[C---:B------:R-:W-:Y:S01]  /*12e0*/  ISETP.GT.U32.AND P1, PT, R25.reuse, R16, PT ;  /* 0x000000101900720c */ /* 0x040fe20003f24070 */
[----:B------:R-:W-:Y:S01]  /*12f0*/  @!P0 IMAD.MOV R11, RZ, RZ, -R11 ;  /* 0x000000ffff0b8224 */ /* 0x000fe200078e0a0b */
[----:B------:R-:W-:Y:S01]  /*1300*/  ISETP.GT.U32.AND P0, PT, R25, R20, PT ;  /* 0x000000141900720c */ /* 0x000fe20003f04070 */
[----:B------:R-:W-:Y:S01]  /*1310*/  @!P2 IMAD.IADD R15, R15, 0x1, -R25 ;  /* 0x000000010f0fa824 */ /* 0x000fe200078e0a19 */
[----:B------:R-:W-:Y:S01]  /*1320*/  ISETP.GT.U32.AND P2, PT, R25, R23, PT ;  /* 0x000000171900720c */ /* 0x000fe20003f44070 */
[----:B------:R-:W-:-:S04]  /*1330*/  IMAD.HI.U32 R6, R6, R5, RZ ;  /* 0x0000000506067227 */ /* 0x000fc800078e00ff */
[----:B------:R-:W-:Y:S02]  /*1340*/  IMAD.MOV R6, RZ, RZ, -R6 ;  /* 0x000000ffff067224 */ /* 0x000fe400078e0a06 */
[--C-:B------:R-:W-:Y:S01]  /*1350*/  @!P6 IMAD.IADD R13, R13, 0x1, -R25.reuse ;  /* 0x000000010d0de824 */ /* 0x100fe200078e0a19 */
[C---:B------:R-:W-:Y:S01]  /*1360*/  ISETP.GT.U32.AND P6, PT, R25.reuse, R21, PT ;  /* 0x000000151900720c */ /* 0x040fe20003fc4070 */
[--C-:B------:R-:W-:Y:S01]  /*1370*/  @!P5 IMAD.IADD R14, R14, 0x1, -R25.reuse ;  /* 0x000000010e0ed824 */ /* 0x100fe200078e0a19 */
[----:B------:R-:W-:Y:S01]  /*1380*/  ISETP.GT.U32.AND P5, PT, R25, R22, PT ;  /* 0x000000161900720c */ /* 0x000fe20003fa4070 */
[----:B------:R-:W-:Y:S01]  /*1390*/  @!P3 IMAD.IADD R17, R17, 0x1, -R25 ;  /* 0x000000011111b824 */ /* 0x000fe200078e0a19 */
[C---:B------:R-:W-:Y:S01]  /*13a0*/  ISETP.GT.U32.AND P3, PT, R25.reuse, R24, PT ;  /* 0x000000181900720c */ /* 0x040fe20003f64070 */
[----:B------:R-:W-:Y:S02]  /*13b0*/  IMAD R6, R25, R6, R5 ;  /* 0x0000000619067224 */ /* 0x000fe400078e0205 */
[--C-:B------:R-:W-:Y:S01]  /*13c0*/  @!P1 IMAD.IADD R16, R16, 0x1, -R25.reuse ;  /* 0x0000000110109824 */ /* 0x100fe200078e0a19 */
[----:B------:R-:W-:Y:S01]  /*13d0*/  ISETP.GE.AND P1, PT, R30, RZ, PT ;  /* 0x000000ff1e00720c */ /* 0x000fe20003f26270 */
[--C-:B------:R-:W-:Y:S01]  /*13e0*/  @!P0 IMAD.IADD R20, R20, 0x1, -R25.reuse ;  /* 0x0000000114148824 */ /* 0x100fe200078e0a19 */
[----:B------:R-:W-:Y:S01]  /*13f0*/  ISETP.GE.AND P0, PT, R31, RZ, PT ;  /* 0x000000ff1f00720c */ /* 0x000fe20003f06270 */
[--C-:B------:R-:W-:Y:S01]  /*1400*/  @!P2 IMAD.IADD R23, R23, 0x1, -R25.reuse ;  /* 0x000000011717a824 */ /* 0x100fe200078e0a19 */
[----:B------:R-:W-:Y:S01]  /*1410*/  ISETP.GT.U32.AND P2, PT, R25, R6, PT ;  /* 0x000000061900720c */ /* 0x000fe20003f44070 */
[--C-:B------:R-:W-:Y:S01]  /*1420*/  @!P6 IMAD.IADD R21, R21, 0x1, -R25.reuse ;  /* 0x000000011515e824 */ /* 0x100fe200078e0a19 */
[----:B------:R-:W-:Y:S01]  /*1430*/  ISETP.GE.AND P6, PT, R32, RZ, PT ;  /* 0x000000ff2000720c */ /* 0x000fe20003fc6270 */
[--C-:B------:R-:W-:Y:S01]  /*1440*/  @!P5 IMAD.IADD R22, R22, 0x1, -R25.reuse ;  /* 0x000000011616d824 */ /* 0x100fe200078e0a19 */
[----:B------:R-:W-:Y:S01]  /*1450*/  ISETP.GE.AND P5, PT, R33, RZ, PT ;  /* 0x000000ff2100720c */ /* 0x000fe20003fa6270 */
[----:B------:R-:W-:Y:S01]  /*1460*/  @!P3 IMAD.IADD R24, R24, 0x1, -R25 ;  /* 0x000000011818b824 */ /* 0x000fe200078e0a19 */
[C---:B------:R-:W-:Y:S01]  /*1470*/  ISETP.GT.U32.AND P3, PT, R25.reuse, R20, PT ;  /* 0x000000141900720c */ /* 0x040fe20003f64070 */
[----:B------:R-:W-:Y:S01]  /*1480*/  @!P4 IMAD.MOV R13, RZ, RZ, -R13 ;  /* 0x000000ffff0dc224 */ /* 0x000fe200078e0a0d */
[C---:B------:R-:W-:Y:S01]  /*1490*/  ISETP.GT.U32.AND P4, PT, R25.reuse, R23, PT ;  /* 0x000000171900720c */ /* 0x040fe20003f84070 */
[----:B------:R-:W-:Y:S01]  /*14a0*/  @!P1 IMAD.MOV R14, RZ, RZ, -R14 ;  /* 0x000000ffff0e9224 */ /* 0x000fe200078e0a0e */
[C---:B------:R-:W-:Y:S01]  /*14b0*/  ISETP.GT.U32.AND P1, PT, R25.reuse, R21, PT ;  /* 0x000000151900720c */ /* 0x040fe20003f24070 */
[----:B------:R-:W-:Y:S01]  /*14c0*/  @!P0 IMAD.MOV R15, RZ, RZ, -R15 ;  /* 0x000000ffff0f8224 */ /* 0x000fe200078e0a0f */
[C---:B------:R-:W-:Y:S01]  /*14d0*/  ISETP.GT.U32.AND P0, PT, R25.reuse, R22, PT ;  /* 0x000000161900720c */ /* 0x040fe20003f04070 */
[----:B------:R-:W-:Y:S01]  /*14e0*/  @!P2 IMAD.IADD R6, R6, 0x1, -R25 ;  /* 0x000000010606a824 */ /* 0x000fe200078e0a19 */
[C---:B------:R-:W-:Y:S01]  /*14f0*/  ISETP.GT.U32.AND P2, PT, R25.reuse, R24, PT ;  /* 0x000000181900720c */ /* 0x040fe20003f44070 */
[----:B------:R-:W-:Y:S01]  /*1500*/  @!P6 IMAD.MOV R16, RZ, RZ, -R16 ;  /* 0x000000ffff10e224 */ /* 0x000fe200078e0a10 */
[----:B------:R-:W-:Y:S01]  /*1510*/  ISETP.GE.AND P6, PT, R34, RZ, PT ;  /* 0x000000ff2200720c */ /* 0x000fe20003fc6270 */
[----:B------:R-:W-:Y:S01]  /*1520*/  @!P5 IMAD.MOV R17, RZ, RZ, -R17 ;  /* 0x000000ffff11d224 */ /* 0x000fe200078e0a11 */
[----:B------:R-:W-:Y:S01]  /*1530*/  ISETP.GT.U32.AND P5, PT, R25, R6, PT ;  /* 0x000000061900720c */ /* 0x000fe20003fa4070 */
[--C-:B------:R-:W-:Y:S01]  /*1540*/  @!P3 IMAD.IADD R20, R20, 0x1, -R25.reuse ;  /* 0x000000011414b824 */ /* 0x100fe200078e0a19 */
[----:B------:R-:W-:Y:S01]  /*1550*/  ISETP.GE.AND P3, PT, R35, RZ, PT ;  /* 0x000000ff2300720c */ /* 0x000fe20003f66270 */
        /* <DEDUP_REMOVED lines=8> */
[----:B------:R-:W1:Y:S01]  /*15e0*/  LDC R5, c[0x0][0x3a0] ;  /* 0x0000e800ff057b82 */ /* 0x000e620000000800 */
[----:B------:R-:W-:Y:S01]  /*15f0*/  SHF.R.U32.HI R36, RZ, 0x6, R0 ;  /* 0x00000006ff247819 */ /* 0x000fe20000011600 */
[----:B------:R-:W-:Y:S01]  /*1600*/  @!P5 IMAD.IADD R6, R6, 0x1, -R25 ;  /* 0x000000010606d824 */ /* 0x000fe200078e0a19 */
[----:B------:R-:W-:Y:S01]  /*1610*/  ISETP.GE.AND P5, PT, R2, RZ, PT ;  /* 0x000000ff0200720c */ /* 0x000fe20003fa6270 */
[----:B------:R-:W-:Y:S01]  /*1620*/  @!P6 IMAD.MOV R20, RZ, RZ, -R20 ;  /* 0x000000ffff14e224 */ /* 0x000fe200078e0a14 */
[----:B------:R-:W-:Y:S01]  /*1630*/  SGXT.U32 R36, R36, 0x1 ;  /* 0x000000012424781a */ /* 0x000fe20000000000 */
[----:B------:R-:W-:Y:S01]  /*1640*/  @!P3 IMAD.MOV R21, RZ, RZ, -R21 ;  /* 0x000000ffff15b224 */ /* 0x000fe200078e0a15 */
[----:B------:R-:W-:Y:S01]  /*1650*/  ISETP.NE.AND P6, PT, R19, RZ, PT ;  /* 0x000000ff1300720c */ /* 0x000fe20003fc5270 */
[----:B------:R-:W-:Y:S01]  /*1660*/  @!P1 IMAD.MOV R22, RZ, RZ, -R22 ;  /* 0x000000ffff169224 */ /* 0x000fe200078e0a16 */
[----:B------:R-:W-:Y:S01]  /*1670*/  LOP3.LUT R37, R0, 0x7f, RZ, 0xc0, !PT ;  /* 0x0000007f00257812 */ /* 0x000fe200078ec0ff */
[----:B------:R-:W-:Y:S01]  /*1680*/  @!P0 IMAD.MOV R23, RZ, RZ, -R23 ;  /* 0x000000ffff178224 */ /* 0x000fe200078e0a17 */
[C---:B------:R-:W-:Y:S01]  /*1690*/  SEL R34, R9.reuse, R4, !P6 ;  /* 0x0000000409227207 */ /* 0x040fe20007000000 */
[----:B------:R-:W-:Y:S01]  /*16a0*/  @!P4 IMAD.MOV R24, RZ, RZ, -R24 ;  /* 0x000000ffff18c224 */ /* 0x000fe200078e0a18 */
[C---:B------:R-:W-:Y:S01]  /*16b0*/  SEL R38, R9.reuse, R10, !P6 ;  /* 0x0000000a09267207 */ /* 0x040fe20007000000 */
[----:B------:R-:W-:Y:S01]  /*16c0*/  @!P2 IMAD.MOV R6, RZ, RZ, -R6 ;  /* 0x000000ffff06a224 */ /* 0x000fe200078e0a06 */
[C---:B------:R-:W-:Y:S01]  /*16d0*/  SEL R39, R9.reuse, R12, !P6 ;  /* 0x0000000c09277207 */ /* 0x040fe20007000000 */
[----:B----4-:R-:W-:Y:S01]  /*16e0*/  IMAD R7, R36, R112, RZ ;  /* 0x0000007024077224 */ /* 0x010fe200078e02ff */
[C---:B------:R-:W-:Y:S01]  /*16f0*/  SEL R40, R9.reuse, R11, !P6 ;  /* 0x0000000b09287207 */ /* 0x040fe20007000000 */
[----:B------:R-:W-:Y:S01]  /*1700*/  IMAD R34, R34, UR6, RZ ;  /* 0x0000000622227c24 */ /* 0x000fe2000f8e02ff */
[----:B------:R-:W-:Y:S01]  /*1710*/  SEL R41, R9, R13, !P6 ;  /* 0x0000000d09297207 */ /* 0x000fe20007000000 */
[----:B------:R-:W-:Y:S01]  /*1720*/  IMAD.SHL.U32 R119, R37, 0x4, RZ ;  /* 0x0000000425777824 */ /* 0x000fe200078e00ff */
[C---:B------:R-:W-:Y:S01]  /*1730*/  SEL R42, R9.reuse, R14, !P6 ;  /* 0x0000000e092a7207 */ /* 0x040fe20007000000 */
[----:B------:R-:W-:Y:S01]  /*1740*/  IMAD.MOV.U32 R14, RZ, RZ, R8 ;  /* 0x000000ffff0e7224 */ /* 0x000fe200078e0008 */
[----:B------:R-:W-:Y:S01]  /*1750*/  SEL R43, R9, R15, !P6 ;  /* 0x0000000f092b7207 */ /* 0x000fe20007000000 */
[----:B-1----:R-:W-:Y:S01]  /*1760*/  VIADD R4, R5, 0x1f ;  /* 0x0000001f05047836 */ /* 0x002fe20000000000 */
[C---:B------:R-:W-:Y:S01]  /*1770*/  SEL R45, R9.reuse, R16, !P6 ;  /* 0x00000010092d7207 */ /* 0x040fe20007000000 */
[----:B------:R-:W-:Y:S01]  /*1780*/  @!P5 IMAD.MOV R14, RZ, RZ, -R14 ;  /* 0x000000ffff0ed224 */ /* 0x000fe200078e0a0e */
[----:B------:R-:W-:-:S02]  /*1790*/  SEL R46, R9, R17, !P6 ;  /* 0x00000011092e7207 */ /* 0x000fc40007000000 */
[C---:B------:R-:W-:Y:S02]  /*17a0*/  SEL R47, R9.reuse, R20, !P6 ;  /* 0x00000014092f7207 */ /* 0x040fe40007000000 */
[C---:B------:R-:W-:Y:S02]  /*17b0*/  SEL R48, R9.reuse, R21, !P6 ;  /* 0x0000001509307207 */ /* 0x040fe40007000000 */
[C---:B------:R-:W-:Y:S02]  /*17c0*/  SEL R49, R9.reuse, R22, !P6 ;  /* 0x0000001609317207 */ /* 0x040fe40007000000 */
[C---:B------:R-:W-:Y:S02]  /*17d0*/  SEL R52, R9.reuse, R23, !P6 ;  /* 0x0000001709347207 */ /* 0x040fe40007000000 */
[C---:B------:R-:W-:Y:S02]  /*17e0*/  SEL R53, R9.reuse, R24, !P6 ;  /* 0x0000001809357207 */ /* 0x040fe40007000000 */
[----:B------:R-:W-:-:S02]  /*17f0*/  SEL R116, R9, R6, !P6 ;  /* 0x0000000609747207 */ /* 0x000fc40007000000 */
[----:B------:R-:W-:Y:S01]  /*1800*/  SEL R117, R9, R26, !P6 ;  /* 0x0000001a09757207 */ /* 0x000fe20007000000 */
[----:B------:R-:W-:Y:S01]  /*1810*/  IMAD R9, R112, 0x2, R7 ;  /* 0x0000000270097824 */ /* 0x000fe200078e0207 */
[----:B------:R-:W-:Y:S01]  /*1820*/  ISETP.GT.AND P1, PT, R4, 0x1f, PT ;  /* 0x0000001f0400780c */ /* 0x000fe20003f24270 */
[----:B------:R-:W-:Y:S01]  /*1830*/  IMAD R116, R116, UR6, RZ ;  /* 0x0000000674747c24 */ /* 0x000fe2000f8e02ff */
[----:B------:R-:W-:Y:S01]  /*1840*/  ISETP.NE.AND P0, PT, R18, RZ, PT ;  /* 0x000000ff1200720c */ /* 0x000fe20003f05270 */
[----:B------:R-:W-:Y:S01]  /*1850*/  IMAD R11, R112, 0x2, R9 ;  /* 0x00000002700b7824 */ /* 0x000fe200078e0209 */
[----:B------:R-:W-:Y:S01]  /*1860*/  ISETP.GE.AND P2, PT, R36, R5, PT ;  /* 0x000000052400720c */ /* 0x000fe20003f46270 */
[----:B------:R-:W-:Y:S01]  /*1870*/  IMAD R117, R117, UR6, RZ ;  /* 0x0000000675757c24 */ /* 0x000fe2000f8e02ff */
[----:B------:R-:W-:Y:S01]  /*1880*/  SEL R136, RZ, 0x4, !P1 ;  /* 0x00000004ff887807 */ /* 0x000fe20004800000 */
[----:B------:R-:W-:Y:S01]  /*1890*/  IMAD R13, R112, 0x2, R11 ;  /* 0x00000002700d7824 */ /* 0x000fe200078e020b */
[----:B------:R-:W-:-:S02]  /*18a0*/  LOP3.LUT R12, R36, 0x8, RZ, 0xfc, !PT ;  /* 0x00000008240c7812 */ /* 0x000fc400078efcff */
[----:B------:R-:W-:Y:S01]  /*18b0*/  SEL R8, R136, RZ, !P2 ;  /* 0x000000ff88087207 */ /* 0x000fe20005000000 */
[----:B------:R-:W-:Y:S01]  /*18c0*/  IMAD R15, R112, 0x2, R13 ;  /* 0x00000002700f7824 */ /* 0x000fe200078e020d */
[----:B------:R-:W-:Y:S02]  /*18d0*/  LOP3.LUT R6, R36, 0x2, RZ, 0xfc, !PT ;  /* 0x0000000224067812 */ /* 0x000fe400078efcff */
[----:B------:R-:W-:Y:S01]  /*18e0*/  ISETP.NE.U32.AND P3, PT, R8, RZ, PT ;  /* 0x000000ff0800720c */ /* 0x000fe20003f65070 */
[----:B------:R-:W-:Y:S01]  /*18f0*/  IMAD R17, R112, 0x2, R15 ;  /* 0x0000000270117824 */ /* 0x000fe200078e020f */
[----:B------:R-:W-:Y:S02]  /*1900*/  LOP3.LUT R8, R36, 0x4, RZ, 0xfc, !PT ;  /* 0x0000000424087812 */ /* 0x000fe400078efcff */
[----:B------:R-:W-:Y:S01]  /*1910*/  @!P0 LOP3.LUT R14, RZ, R18, RZ, 0x33, !PT ;  /* 0x00000012ff0e8212 */ /* 0x000fe200078e33ff */
[----:B------:R-:W-:Y:S01]  /*1920*/  IMAD R19, R112, 0x2, R17 ;  /* 0x0000000270137824 */ /* 0x000fe200078e0211 */
[-C--:B------:R-:W-:Y:S01]  /*1930*/  ISETP.GE.AND P0, PT, R8, R5.reuse, PT ;  /* 0x000000050800720c */ /* 0x080fe20003f06270 */
[----:B------:R-:W-:Y:S01]  /*1940*/  IMAD.SHL.U32 R24, R17, 0x4, RZ ;  /* 0x0000000411187824 */ /* 0x000fe200078e00ff */
[-C--:B------:R-:W-:Y:S01]  /*1950*/  ISETP.GE.AND P1, PT, R6, R5.reuse, PT ;  /* 0x000000050600720c */ /* 0x080fe20003f26270 */
[----:B------:R-:W-:Y:S01]  /*1960*/  IMAD R21, R112, 0x2, R19 ;  /* 0x0000000270157824 */ /* 0x000fe200078e0213 */
[----:B------:R-:W-:Y:S01]  /*1970*/  SEL R16, R136, RZ, !P0 ;  /* 0x000000ff88107207 */ /* 0x000fe20004000000 */
[----:B------:R-:W-:Y:S01]  /*1980*/  IMAD R14, R14, UR4, RZ ;  /* 0x000000040e0e7c24 */ /* 0x000fe2000f8e02ff */
[-C--:B------:R-:W-:Y:S01]  /*1990*/  ISETP.GE.AND P0, PT, R12, R5.reuse, PT ;  /* 0x000000050c00720c */ /* 0x080fe20003f06270 */
[----:B------:R-:W-:Y:S01]  /*19a0*/  IMAD R23, R112, 0x2, R21 ;  /* 0x0000000270177824 */ /* 0x000fe200078e0215 */
[----:B------:R-:W-:Y:S01]  /*19b0*/  ISETP.NE.U32.AND P2, PT, R16, RZ, PT ;  /* 0x000000ff1000720c */ /* 0x000fe20003f45070 */
[----:B------:R-:W-:Y:S01]  /*19c0*/  IMAD.SHL.U32 R26, R19, 0x4, RZ ;  /* 0x00000004131a7824 */ /* 0x000fe200078e00ff */
[----:B------:R-:W-:Y:S01]  /*19d0*/  SEL R16, R136, RZ, !P0 ;  /* 0x000000ff88107207 */ /* 0x000fe20004000000 */
[----:B------:R-:W-:Y:S01]  /*19e0*/  IMAD R25, R112, 0x2, R23 ;  /* 0x0000000270197824 */ /* 0x000fe200078e0217 */
[----:B------:R-:W-:Y:S01]  /*19f0*/  SEL R10, R136, RZ, !P1 ;  /* 0x000000ff880a7207 */ /* 0x000fe20004800000 */
[----:B------:R-:W-:Y:S01]  /*1a00*/  IMAD.SHL.U32 R28, R21, 0x4, RZ ;  /* 0x00000004151c7824 */ /* 0x000fe200078e00ff */
[----:B------:R-:W-:Y:S01]  /*1a10*/  ISETP.NE.U32.AND P6, PT, R16, RZ, PT ;  /* 0x000000ff1000720c */ /* 0x000fe20003fc5070 */
[----:B------:R-:W-:Y:S01]  /*1a20*/  IMAD R27, R112, 0x2, R25 ;  /* 0x00000002701b7824 */ /* 0x000fe200078e0219 */
[----:B------:R-:W-:Y:S01]  /*1a30*/  ISETP.NE.U32.AND P5, PT, R10, RZ, PT ;  /* 0x000000ff0a00720c */ /* 0x000fe20003fa5070 */
[----:B------:R-:W-:Y:S01]  /*1a40*/  IMAD.SHL.U32 R16, R14, 0x4, RZ ;  /* 0x000000040e107824 */ /* 0x000fe200078e00ff */
[----:B------:R-:W-:Y:S01]  /*1a50*/  LOP3.LUT R10, R36, 0x6, RZ, 0xfc, !PT ;  /* 0x00000006240a7812 */ /* 0x000fe200078efcff */
[----:B------:R-:W-:Y:S01]  /*1a60*/  IMAD R29, R112, 0x2, R27 ;  /* 0x00000002701d7824 */ /* 0x000fe200078e021b */
[----:B------:R-:W-:Y:S01]  /*1a70*/  LOP3.LUT R118, R36, 0xa, RZ, 0xfc, !PT ;  /* 0x0000000a24767812 */ /* 0x000fe200078efcff */
[----:B------:R-:W-:Y:S01]  /*1a80*/  IMAD.SHL.U32 R30, R23, 0x4, RZ ;  /* 0x00000004171e7824 */ /* 0x000fe200078e00ff */
[----:B-----5:R-:W-:Y:S01]  /*1a90*/  IADD3 R82, P0, PT, R16, UR16, RZ ;  /* 0x0000001010527c10 */ /* 0x020fe2000ff1e0ff */
[----:B------:R-:W-:Y:S01]  /*1aa0*/  IMAD R31, R112, 0x2, R29 ;  /* 0x00000002701f7824 */ /* 0x000fe200078e021d */
[----:B------:R-:W-:Y:S01]  /*1ab0*/  ISETP.GE.AND P1, PT, R10, R5, PT ;  /* 0x000000050a00720c */ /* 0x000fe20003f26270 */
[----:B------:R-:W-:Y:S01]  /*1ac0*/  IMAD.SHL.U32 R32, R27, 0x4, RZ ;  /* 0x000000041b207824 */ /* 0x000fe200078e00ff */
[----:B------:R-:W-:Y:S01]  /*1ad0*/  LEA.HI.X.SX32 R44, R14, UR17, 0x2, P0 ;  /* 0x000000110e2c7c11 */ /* 0x000fe200080f16ff */
[----:B------:R-:W-:Y:S01]  /*1ae0*/  IMAD R33, R112, 0x2, R31 ;  /* 0x0000000270217824 */ /* 0x000fe200078e021f */
[----:B------:R-:W-:Y:S01]  /*1af0*/  SEL R18, R136, RZ, !P1 ;  /* 0x000000ff88127207 */ /* 0x000fe20004800000 */
[----:B------:R-:W-:Y:S01]  /*1b00*/  USHF.L.U32 UR4, UR8, 0x15, URZ ;  /* 0x0000001508047899 */ /* 0x000fe200080006ff */
[-C--:B------:R-:W-:Y:S01]  /*1b10*/  LEA R110, P1, R31, R82.reuse, 0x2 ;  /* 0x000000521f6e7211 */ /* 0x080fe200078210ff */
[----:B------:R-:W-:Y:S01]  /*1b20*/  IMAD R35, R112, 0x2, R33 ;  /* 0x0000000270237824 */ /* 0x000fe200078e0221 */
[----:B------:R-:W-:Y:S01]  /*1b30*/  LEA R108, P0, R33, R82, 0x2 ;  /* 0x00000052216c7211 */ /* 0x000fe200078010ff */
[----:B------:R-:W-:Y:S01]  /*1b40*/  ULOP3.LUT UR4, UR4, 0x600000, URZ, 0xc0, !UPT ;  /* 0x0060000004047892 */ /* 0x000fe2000f8ec0ff */
[-C--:B------:R-:W-:Y:S01]  /*1b50*/  LEA.HI.X.SX32 R111, R31, R44.reuse, 0x2, P1 ;  /* 0x0000002c1f6f7211 */ /* 0x080fe200008f16ff */
[----:B------:R-:W-:Y:S01]  /*1b60*/  IMAD.SHL.U32 R31, R25, 0x4, RZ ;  /* 0x00000004191f7824 */ /* 0x000fe200078e00ff */
[----:B------:R-:W-:Y:S01]  /*1b70*/  LEA.HI.X.SX32 R109, R33, R44, 0x2, P0 ;  /* 0x0000002c216d7211 */ /* 0x000fe200000f16ff */
[----:B------:R-:W-:Y:S01]  /*1b80*/  IMAD.SHL.U32 R33, R29, 0x4, RZ ;  /* 0x000000041d217824 */ /* 0x000fe200078e00ff */
[----:B------:R-:W-:-:S02]  /*1b90*/  LEA R114, P0, R7, R82, 0x2 ;  /* 0x0000005207727211 */ /* 0x000fc400078010ff */
[----:B------:R-:W-:Y:S02]  /*1ba0*/  LEA R106, P1, R35, R82, 0x2 ;  /* 0x00000052236a7211 */ /* 0x000fe400078210ff */
[----:B------:R-:W-:Y:S02]  /*1bb0*/  LEA.HI.X.SX32 R115, R7, R44, 0x2, P0 ;  /* 0x0000002c07737211 */ /* 0x000fe400000f16ff */
[----:B------:R-:W-:Y:S02]  /*1bc0*/  LEA R102, P0, R11, R82, 0x2 ;  /* 0x000000520b667211 */ /* 0x000fe400078010ff */
[----:B------:R-:W-:Y:S01]  /*1bd0*/  LEA.HI.X.SX32 R107, R35, R44, 0x2, P1 ;  /* 0x0000002c236b7211 */ /* 0x000fe200008f16ff */
[----:B------:R-:W-:Y:S01]  /*1be0*/  IMAD R35, R112, 0x2, R35 ;  /* 0x0000000270237824 */ /* 0x000fe200078e0223 */
[----:B------:R-:W-:Y:S02]  /*1bf0*/  LEA R104, P1, R9, R82, 0x2 ;  /* 0x0000005209687211 */ /* 0x000fe400078210ff */
[----:B------:R-:W-:-:S02]  /*1c00*/  LEA.HI.X.SX32 R103, R11, R44, 0x2, P0 ;  /* 0x0000002c0b677211 */ /* 0x000fc400000f16ff */
[----:B------:R-:W-:Y:S02]  /*1c10*/  LEA R98, P0, R15, R82, 0x2 ;  /* 0x000000520f627211 */ /* 0x000fe400078010ff */
[----:B------:R-:W-:Y:S02]  /*1c20*/  LEA.HI.X.SX32 R105, R9, R44, 0x2, P1 ;  /* 0x0000002c09697211 */ /* 0x000fe400008f16ff */
[----:B------:R-:W-:Y:S02]  /*1c30*/  ISETP.NE.U32.AND P4, PT, R18, RZ, PT ;  /* 0x000000ff1200720c */ /* 0x000fe40003f85070 */
[----:B------:R-:W-:Y:S02]  /*1c40*/  LEA R100, P1, R13, R82, 0x2 ;  /* 0x000000520d647211 */ /* 0x000fe400078210ff */
[----:B------:R-:W-:Y:S02]  /*1c50*/  LOP3.LUT R18, R0, 0x1f, RZ, 0xc0, !PT ;  /* 0x0000001f00127812 */ /* 0x000fe400078ec0ff */
[----:B------:R-:W-:-:S02]  /*1c60*/  LEA.HI.X.SX32 R99, R15, R44, 0x2, P0 ;  /* 0x0000002c0f637211 */ /* 0x000fc400000f16ff */
[----:B------:R-:W-:Y:S01]  /*1c70*/  IADD3 R94, P0, PT, R26, R82, RZ ;  /* 0x000000521a5e7210 */ /* 0x000fe20007f1e0ff */
[----:B------:R-:W-:Y:S01]  /*1c80*/  IMAD R20, R18, R113, RZ ;  /* 0x0000007112147224 */ /* 0x000fe200078e02ff */
[----:B------:R-:W-:Y:S02]  /*1c90*/  LEA.HI.X.SX32 R101, R13, R44, 0x2, P1 ;  /* 0x0000002c0d657211 */ /* 0x000fe400008f16ff */
[----:B------:R-:W-:Y:S01]  /*1ca0*/  IADD3 R96, P1, PT, R24, R82, RZ ;  /* 0x0000005218607210 */ /* 0x000fe20007f3e0ff */
[----:B------:R-:W-:Y:S01]  /*1cb0*/  IMAD.SHL.U32 R22, R20, 0x4, RZ ;  /* 0x0000000414167824 */ /* 0x000fe200078e00ff */
[----:B------:R-:W-:Y:S02]  /*1cc0*/  LEA.HI.X.SX32 R95, R19, R44, 0x2, P0 ;  /* 0x0000002c135f7211 */ /* 0x000fe400000f16ff */
[----:B------:R-:W-:Y:S02]  /*1cd0*/  LEA R90, P0, R35, R82, 0x2 ;  /* 0x00000052235a7211 */ /* 0x000fe400078010ff */
[----:B------:R-:W-:-:S02]  /*1ce0*/  LEA.HI.X.SX32 R97, R17, R44, 0x2, P1 ;  /* 0x0000002c11617211 */ /* 0x000fc400008f16ff */
[----:B------:R-:W-:Y:S02]  /*1cf0*/  IADD3 R92, P1, PT, R28, R82, RZ ;  /* 0x000000521c5c7210 */ /* 0x000fe40007f3e0ff */
[----:B------:R-:W-:Y:S01]  /*1d00*/  LEA.HI.X.SX32 R91, R35, R44, 0x2, P0 ;  /* 0x0000002c235b7211 */ /* 0x000fe200000f16ff */
[----:B------:R-:W-:Y:S01]  /*1d10*/  IMAD R35, R38, UR6, RZ ;  /* 0x0000000626237c24 */ /* 0x000fe2000f8e02ff */
[----:B------:R-:W-:Y:S01]  /*1d20*/  IADD3 R88, P0, PT, R30, R82, RZ ;  /* 0x000000521e587210 */ /* 0x000fe20007f1e0ff */
[----:B------:R-:W-:Y:S01]  /*1d30*/  IMAD R38, R39, UR6, RZ ;  /* 0x0000000627267c24 */ /* 0x000fe2000f8e02ff */
[-C--:B------:R-:W-:Y:S01]  /*1d40*/  LEA.HI.X.SX32 R93, R21, R44.reuse, 0x2, P1 ;  /* 0x0000002c155d7211 */ /* 0x080fe200008f16ff */
[----:B------:R-:W-:Y:S01]  /*1d50*/  IMAD R39, R40, UR6, RZ ;  /* 0x0000000628277c24 */ /* 0x000fe2000f8e02ff */
[----:B------:R-:W-:Y:S01]  /*1d60*/  IADD3 R51, P1, PT, R22, UR18, RZ ;  /* 0x0000001216337c10 */ /* 0x000fe2000ff3e0ff */
[----:B------:R-:W-:Y:S01]  /*1d70*/  IMAD R40, R41, UR6, RZ ;  /* 0x0000000629287c24 */ /* 0x000fe2000f8e02ff */
[----:B------:R-:W-:Y:S01]  /*1d80*/  LEA.HI.X.SX32 R89, R23, R44, 0x2, P0 ;  /* 0x0000002c17597211 */ /* 0x000fe200000f16ff */
[----:B------:R-:W-:Y:S01]  /*1d90*/  IMAD R41, R42, UR6, RZ ;  /* 0x000000062a297c24 */ /* 0x000fe2000f8e02ff */
[----:B------:R-:W-:Y:S01]  /*1da0*/  IADD3 R86, P0, PT, R31, R82, RZ ;  /* 0x000000521f567210 */ /* 0x000fe20007f1e0ff */
[----:B------:R-:W-:Y:S01]  /*1db0*/  IMAD R42, R43, UR6, RZ ;  /* 0x000000062b2a7c24 */ /* 0x000fe2000f8e02ff */
[----:B------:R-:W-:Y:S01]  /*1dc0*/  LEA.HI.X.SX32 R123, R20, UR19, 0x2, P1 ;  /* 0x00000013147b7c11 */ /* 0x000fe200088f16ff */
[----:B------:R-:W-:Y:S01]  /*1dd0*/  IMAD R43, R45, UR6, RZ ;  /* 0x000000062d2b7c24 */ /* 0x000fe2000f8e02ff */
[----:B------:R-:W-:Y:S01]  /*1de0*/  LEA R80, P1, R34, R51, 0x2 ;  /* 0x0000003322507211 */ /* 0x000fe200078210ff */
[----:B------:R-:W-:Y:S01]  /*1df0*/  IMAD R45, R47, UR6, RZ ;  /* 0x000000062f2d7c24 */ /* 0x000fe2000f8e02ff */
[----:B------:R-:W-:Y:S01]  /*1e00*/  LEA.HI.X.SX32 R87, R25, R44, 0x2, P0 ;  /* 0x0000002c19577211 */ /* 0x000fe200000f16ff */
[----:B------:R-:W-:Y:S01]  /*1e10*/  IMAD R47, R49, UR6, RZ ;  /* 0x00000006312f7c24 */ /* 0x000fe2000f8e02ff */
[----:B------:R-:W-:Y:S01]  /*1e20*/  IADD3 R84, P0, PT, R32, R82, RZ ;  /* 0x0000005220547210 */ /* 0x000fe20007f1e0ff */
[----:B------:R-:W-:Y:S01]  /*1e30*/  IMAD R49, R53, UR6, RZ ;  /* 0x0000000635317c24 */ /* 0x000fe2000f8e02ff */
[----:B------:R-:W-:-:S02]  /*1e40*/  LEA.HI.X.SX32 R81, R34, R123, 0x2, P1 ;  /* 0x0000007b22517211 */ /* 0x000fc400008f16ff */
[C---:B------:R-:W-:Y:S02]  /*1e50*/  LEA R76, P1, R38.reuse, R51, 0x2 ;  /* 0x00000033264c7211 */ /* 0x040fe400078210ff */
[----:B------:R-:W-:Y:S02]  /*1e60*/  LEA.HI.X.SX32 R85, R27, R44, 0x2, P0 ;  /* 0x0000002c1b557211 */ /* 0x000fe400000f16ff */
[----:B------:R-:W-:Y:S02]  /*1e70*/  IADD3 R82, P0, PT, R33, R82, RZ ;  /* 0x0000005221527210 */ /* 0x000fe40007f1e0ff */
[----:B------:R-:W-:Y:S02]  /*1e80*/  LEA.HI.X.SX32 R77, R38, R123, 0x2, P1 ;  /* 0x0000007b264d7211 */ /* 0x000fe400008f16ff */
[-C--:B------:R-:W-:Y:S02]  /*1e90*/  LEA R72, P1, R40, R51.reuse, 0x2 ;  /* 0x0000003328487211 */ /* 0x080fe400078210ff */
[----:B------:R-:W-:Y:S01]  /*1ea0*/  LEA.HI.X.SX32 R83, R29, R44, 0x2, P0 ;  /* 0x0000002c1d537211 */ /* 0x000fe200000f16ff */
[----:B------:R-:W-:Y:S01]  /*1eb0*/  IMAD R44, R46, UR6, RZ ;  /* 0x000000062e2c7c24 */ /* 0x000fe2000f8e02ff */
[----:B------:R-:W-:Y:S01]  /*1ec0*/  LEA R78, P0, R35, R51, 0x2 ;  /* 0x00000033234e7211 */ /* 0x000fe200078010ff */
[----:B------:R-:W-:Y:S01]  /*1ed0*/  IMAD R46, R48, UR6, RZ ;  /* 0x00000006302e7c24 */ /* 0x000fe2000f8e02ff */
[----:B------:R-:W-:Y:S01]  /*1ee0*/  LEA.HI.X.SX32 R73, R40, R123, 0x2, P1 ;  /* 0x0000007b28497211 */ /* 0x000fe200008f16ff */
[----:B------:R-:W-:Y:S01]  /*1ef0*/  IMAD R48, R52, UR6, RZ ;  /* 0x0000000634307c24 */ /* 0x000fe2000f8e02ff */
[----:B------:R-:W-:-:S02]  /*1f00*/  LEA R68, P1, R42, R51, 0x2 ;  /* 0x000000332a447211 */ /* 0x000fc400078210ff */
[----:B------:R-:W-:Y:S02]  /*1f10*/  LEA.HI.X.SX32 R79, R35, R123, 0x2, P0 ;  /* 0x0000007b234f7211 */ /* 0x000fe400000f16ff */
[C---:B------:R-:W-:Y:S02]  /*1f20*/  LEA R74, P0, R39.reuse, R51, 0x2 ;  /* 0x00000033274a7211 */ /* 0x040fe400078010ff */
[----:B------:R-:W-:Y:S02]  /*1f30*/  LEA.HI.X.SX32 R69, R42, R123, 0x2, P1 ;  /* 0x0000007b2a457211 */ /* 0x000fe400008f16ff */
[----:B------:R-:W-:Y:S02]  /*1f40*/  LEA R64, P1, R44, R51, 0x2 ;  /* 0x000000332c407211 */ /* 0x000fe400078210ff */
[----:B------:R-:W-:Y:S02]  /*1f50*/  LEA.HI.X.SX32 R75, R39, R123, 0x2, P0 ;  /* 0x0000007b274b7211 */ /* 0x000fe400000f16ff */
        /* <DEDUP_REMOVED lines=14> */
[----:B------:R-:W-:Y:S02]  /*2040*/  LEA R50, P1, R117, R51, 0x2 ;  /* 0x0000003375327211 */ /* 0x000fe400078210ff */
[----:B------:R-:W-:Y:S02]  /*2050*/  LEA.HI.X.SX32 R59, R47, R123, 0x2, P0 ;  /* 0x0000007b2f3b7211 */ /* 0x000fe400000f16ff */
[----:B------:R-:W-:Y:S02]  /*2060*/  LEA R54, P0, R49, R51, 0x2 ;  /* 0x0000003331367211 */ /* 0x000fe400078010ff */
[----:B------:R-:W-:Y:S02]  /*2070*/  LEA.HI.X.SX32 R51, R117, R123, 0x2, P1 ;  /* 0x0000007b75337211 */ /* 0x000fe400008f16ff */
[----:B------:R-:W-:-:S02]  /*2080*/  ISETP.GE.AND P1, PT, R118, R5, PT ;  /* 0x000000057600720c */ /* 0x000fc40003f26270 */
[----:B------:R-:W-:Y:S02]  /*2090*/  LEA.HI.X.SX32 R55, R49, R123, 0x2, P0 ;  /* 0x0000007b31377211 */ /* 0x000fe400000f16ff */
[----:B------:R-:W-:Y:S02]  /*20a0*/  LOP3.LUT R119, R119, R122, RZ, 0x3c, !PT ;  /* 0x0000007a77777212 */ /* 0x000fe400078e3cff */
[----:B------:R-:W-:Y:S02]  /*20b0*/  ISETP.NE.U32.AND P0, PT, R37, RZ, PT ;  /* 0x000000ff2500720c */ /* 0x000fe40003f05070 */
[----:B------:R-:W-:Y:S01]  /*20c0*/  SEL R122, R136, RZ, !P1 ;  /* 0x000000ff887a7207 */ /* 0x000fe20004800000 */
[----:B------:R-:W-:Y:S10]  /*20d0*/  BRA.U UP0, `(.L_x_5) ;  /* 0x0000000100187547 */ /* 0x000ff4000b800000 */
[----:B------:R-:W-:Y:S01]  /*20e0*/  ELECT P1, URZ, PT ;  /* 0x0000000000ff782f */ /* 0x000fe20003820000 */
[----:B------:R-:W-:Y:S01]  /*20f0*/  IMAD.MOV.U32 R121, RZ, RZ, 0x1 ;  /* 0x00000001ff797424 */ /* 0x000fe200078e00ff */
[----:B------:R-:W-:Y:S01]  /*2100*/  UMOV UR6, 0x40 ;  /* 0x0000004000067882 */ /* 0x000fe20000000000 */
[----:B------:R-:W-:Y:S01]  /*2110*/  UVIRTCOUNT.DEALLOC.SMPOOL 0x80 ;  /* 0x000000800000784c */ /* 0x000fe20000000000 */
[----:B------:R-:W-:-:S09]  /*2120*/  ULEA UR6, UR5, UR6, 0x18 ;  /* 0x0000000605067291 */ /* 0x000fd2000f8ec0ff */
[----:B------:R1:W-:Y:S03]  /*2130*/  @P1 STS.U8 [UR6], R121 ;  /* 0x00000079ff001988 */ /* 0x0003e60008000006 */
.L_x_5:
[----:B------:R-:W-:Y:S01]  /*2140*/  UIADD3 UR11, UPT, UPT, UR22, UR4, URZ ;  /* 0x00000004160b7290 */ /* 0x000fe2000fffe0ff */
[----:B------:R-:W-:Y:S01]  /*2150*/  VIADD R161, R120, UR10 ;  /* 0x0000000a78a17c36 */ /* 0x000fe20008000000 */
[----:B------:R-:W-:Y:S01]  /*2160*/  VOTEU.ALL UP1, P0 ;  /* 0x0000000000ff7886 */ /* 0x000fe20000020000 */
[----:B------:R-:W-:Y:S01]  /*2170*/  UIADD3 UR12, UPT, UPT, UR10, 0x8000, URZ ;  /* 0x000080000a0c7890 */ /* 0x000fe2000fffe0ff */
[----:B------:R-:W-:Y:S01]  /*2180*/  ISETP.NE.U32.AND P1, PT, R122, RZ, PT ;  /* 0x000000ff7a00720c */ /* 0x000fe20003f25070 */
[----:B------:R-:W-:Y:S01]  /*2190*/  VOTEU.ALL UP2, P0 ;  /* 0x0000000000ff7886 */ /* 0x000fe20000040000 */
[----:B------:R-:W-:Y:S01]  /*21a0*/  LOP3.LUT R122, R36, 0xc, RZ, 0xfc, !PT ;  /* 0x0000000c247a7812 */ /* 0x000fe200078efcff */
[----:B------:R-:W-:Y:S01]  /*21b0*/  VIADD R143, R119, UR10 ;  /* 0x0000000a778f7c36 */ /* 0x000fe20008000000 */
[----:B------:R-:W-:-:S04]  /*21c0*/  @!UP1 UIADD3 UR14, UPT, UPT, -UR7, 0x100000, URZ ;  /* 0x00100000070e9890 */ /* 0x000fc8000fffe1ff */
[----:B------:R-:W-:Y:S02]  /*21d0*/  @!UP1 USHF.L.U32 UR15, UR14, 0xb, URZ ;  /* 0x0000000b0e0f9899 */ /* 0x000fe400080006ff */
[----:B------:R-:W-:Y:S01]  /*21e0*/  @!UP1 USHF.L.U32 UR14, UR14, 0x1, URZ ;  /* 0x000000010e0e9899 */ /* 0x000fe200080006ff */
[----:B------:R-:W-:Y:S01]  /*21f0*/  STTM.16dp32bit_t0_t15.x32 tmem[UR11], RZ ;  /* 0x000000ff000079ed */ /* 0x000fe20008a8000b */
[----:B------:R-:W-:Y:S01]  /*2200*/  STTM.16dp32bit_t16_t31.x32 tmem[UR11+0x20], RZ ;  /* 0x000020ff000079ed */ /* 0x000fe20008aa000b */
[----:B------:R-:W2:Y:S01]  /*2210*/  FENCE.VIEW.ASYNC.T ;  /* 0x00000000000073c6 */ /* 0x000ea20000000200 */
[----:B------:R-:W-:-:S04]  /*2220*/  @!UP1 UIADD3 UR4, UPT, UPT, -UR7, 0x100000, URZ ;  /* 0x0010000007049890 */ /* 0x000fc8000fffe1ff */
[----:B------:R-:W-:Y:S02]  /*2230*/  @!UP1 USHF.L.U32 UR5, UR4, 0xb, URZ ;  /* 0x0000000b04059899 */ /* 0x000fe400080006ff */
[----:B------:R-:W-:Y:S01]  /*2240*/  @!UP1 USHF.L.U32 UR4, UR4, 0x1, URZ ;  /* 0x0000000104049899 */ /* 0x000fe200080006ff */
[----:B--2---:R-:W-:Y:S01]  /*2250*/  BAR.SYNC.DEFER_BLOCKING 0x0 ;  /* 0x0000000000007b1d */ /* 0x004fe20000010000 */
[----:B-1----:R-:W-:Y:S01]  /*2260*/  LOP3.LUT R121, R120, 0x10, RZ, 0x3c, !PT ;  /* 0x0000001078797812 */ /* 0x002fe200078e3cff */
[----:B------:R-:W-:Y:S01]  /*2270*/  VIADD R149, R5, 0xffffffe0 ;  /* 0xffffffe005957836 */ /* 0x000fe20000000000 */
[C---:B------:R-:W-:Y:S02]  /*2280*/  LOP3.LUT R124, R36.reuse, 0xe, RZ, 0xfc, !PT ;  /* 0x0000000e247c7812 */ /* 0x040fe400078efcff */
[C---:B------:R-:W-:Y:S01]  /*2290*/  LOP3.LUT R126, R36.reuse, 0x10, RZ, 0xfc, !PT ;  /* 0x00000010247e7812 */ /* 0x040fe200078efcff */
[----:B------:R-:W-:Y:S01]  /*22a0*/  VOTEU.ALL UP1, P0 ;  /* 0x0000000000ff7886 */ /* 0x000fe20000020000 */
[----:B------:R-:W-:Y:S01]  /*22b0*/  VIADD R157, R121, UR10 ;  /* 0x0000000a799d7c36 */ /* 0x000fe20008000000 */
[----:B------:R-:W-:-:S02]  /*22c0*/  LOP3.LUT R128, R36, 0x12, RZ, 0xfc, !PT ;  /* 0x0000001224807812 */ /* 0x000fc400078efcff */
[----:B------:R-:W-:Y:S02]  /*22d0*/  LOP3.LUT R130, R36, 0x14, RZ, 0xfc, !PT ;  /* 0x0000001424827812 */ /* 0x000fe400078efcff */
[----:B------:R-:W-:Y:S02]  /*22e0*/  LOP3.LUT R129, R120, 0x30, RZ, 0x3c, !PT ;  /* 0x0000003078817812 */ /* 0x000fe400078e3cff */
[----:B------:R-:W-:Y:S02]  /*22f0*/  LOP3.LUT R132, R36, 0x16, RZ, 0xfc, !PT ;  /* 0x0000001624847812 */ /* 0x000fe400078efcff */
[----:B------:R-:W-:Y:S01]  /*2300*/  LOP3.LUT R135, R120, 0x50, RZ, 0x3c, !PT ;  /* 0x0000005078877812 */ /* 0x000fe200078e3cff */
[----:B------:R-:W-:-:S04]  /*2310*/  VIADD R155, R129, UR10 ;  /* 0x0000000a819b7c36 */ /* 0x000fc80008000000 */
[----:B------:R-:W-:Y:S01]  /*2320*/  VIADD R151, R135, UR10 ;  /* 0x0000000a87977c36 */ /* 0x000fe20008000000 */
[----:B------:R-:W1:Y:S02]  /*2330*/  FENCE.VIEW.ASYNC.S ;  /* 0x00000000000073c6 */ /* 0x000e640000000000 */
[----:B-1----:R1:W2:Y:S02]  /*2340*/  @!UP1 SYNCS.EXCH.64 URZ, [UR12], UR14 ;  /* 0x0000000e0cff95b2 */ /* 0x0022a40008000100 */
[----:B--2---:R-:W-:Y:S06]  /*2350*/  BAR.SYNC.DEFER_BLOCKING 0x0 ;  /* 0x0000000000007b1d */ /* 0x004fec0000010000 */
[----:B------:R1:W2:Y:S02]  /*2360*/  @!UP2 SYNCS.EXCH.64 URZ, [UR10+0x8008], UR4 ;  /* 0x008008040affa5b2 */ /* 0x0002a40008000100 */
[----:B------:R-:W-:Y:S01]  /*2370*/  @!PT LDS RZ, [RZ] ;  /* 0x00000000fffff984 */ /* 0x000fe20000000800 */
[----:B------:R-:W-:Y:S01]  /*2380*/  @!PT LDS RZ, [RZ] ;  /* 0x00000000fffff984 */ /* 0x000fe20000000800 */
[----:B------:R-:W-:Y:S01]  /*2390*/  @!PT LDS RZ, [RZ] ;  /* 0x00000000fffff984 */ /* 0x000fe20000000800 */
[----:B--2---:R2:W-:Y:S01]  /*23a0*/  LDGSTS.E [R161], desc[UR20][R114.64], P3 ;  /* 0x0000000072a17fae */ /* 0x0045e200099a1014 */
[----:B------:R-:W-:-:S03]  /*23b0*/  ISETP.GE.AND P3, PT, R122, R5, PT ;  /* 0x000000057a00720c */ /* 0x000fc60003f66270 */
[----:B------:R1:W-:Y:S01]  /*23c0*/  LDGSTS.E [R161+0x8], desc[UR20][R104.64], P5 ;  /* 0x0000800068a17fae */ /* 0x0003e2000a9a1014 */
[----:B------:R-:W-:Y:S02]  /*23d0*/  SEL R123, R136, RZ, !P3 ;  /* 0x000000ff887b7207 */ /* 0x000fe40005800000 */
[-C--:B------:R-:W-:Y:S01]  /*23e0*/  ISETP.GE.AND P5, PT, R124, R5.reuse, PT ;  /* 0x000000057c00720c */ /* 0x080fe20003fa6270 */
[----:B------:R1:W-:Y:S01]  /*23f0*/  LDGSTS.E [R157], desc[UR20][R102.64], P2 ;  /* 0x00000000669d7fae */ /* 0x0003e200091a1014 */
[----:B------:R-:W-:Y:S02]  /*2400*/  ISETP.NE.U32.AND P2, PT, R123, RZ, PT ;  /* 0x000000ff7b00720c */ /* 0x000fe40003f45070 */
[----:B------:R-:W-:Y:S01]  /*2410*/  LOP3.LUT R123, R120, 0x20, RZ, 0x3c, !PT ;  /* 0x00000020787b7812 */ /* 0x000fe200078e3cff */
[----:B------:R1:W-:Y:S01]  /*2420*/  LDGSTS.E [R157+0x8], desc[UR20][R100.64], P4 ;  /* 0x00008000649d7fae */ /* 0x0003e2000a1a1014 */
[-C--:B------:R-:W-:Y:S02]  /*2430*/  ISETP.GE.AND P3, PT, R126, R5.reuse, PT ;  /* 0x000000057e00720c */ /* 0x080fe40003f66270 */
[----:B------:R-:W-:Y:S01]  /*2440*/  SEL R125, R136, RZ, !P5 ;  /* 0x000000ff887d7207 */ /* 0x000fe20006800000 */
[----:B------:R-:W-:Y:S01]  /*2450*/  VIADD R159, R123, UR10 ;  /* 0x0000000a7b9f7c36 */ /* 0x000fe20008000000 */
[----:B------:R-:W-:-:S02]  /*2460*/  ISETP.GE.AND P5, PT, R128, R5, PT ;  /* 0x000000058000720c */ /* 0x000fc40003fa6270 */
[C---:B------:R-:W-:Y:S02]  /*2470*/  SEL R127, R136.reuse, RZ, !P3 ;  /* 0x000000ff887f7207 */ /* 0x040fe40005800000 */
[----:B------:R-:W-:Y:S01]  /*2480*/  ISETP.NE.U32.AND P3, PT, R125, RZ, PT ;  /* 0x000000ff7d00720c */ /* 0x000fe20003f65070 */
[----:B------:R1:W-:Y:S01]  /*2490*/  LDGSTS.E [R159], desc[UR20][R98.64], P6 ;  /* 0x00000000629f7fae */ /* 0x0003e2000b1a1014 */
[----:B------:R-:W-:Y:S02]  /*24a0*/  SEL R125, R136, RZ, !P5 ;  /* 0x000000ff887d7207 */ /* 0x000fe40006800000 */
[----:B------:R-:W-:Y:S01]  /*24b0*/  ISETP.GE.AND P6, PT, R130, R5, PT ;  /* 0x000000058200720c */ /* 0x000fe20003fc6270 */
[----:B------:R1:W-:Y:S01]  /*24c0*/  LDGSTS.E [R159+0x8], desc[UR20][R96.64], P1 ;  /* 0x00008000609f7fae */ /* 0x0003e200089a1014 */
[----:B------:R-:W-:Y:S02]  /*24d0*/  ISETP.NE.U32.AND P5, PT, R125, RZ, PT ;  /* 0x000000ff7d00720c */ /* 0x000fe40003fa5070 */
[----:B------:R-:W-:Y:S01]  /*24e0*/  LOP3.LUT R125, R36, 0x18, RZ, 0xfc, !PT ;  /* 0x00000018247d7812 */ /* 0x000fe200078efcff */
[----:B------:R1:W-:Y:S01]  /*24f0*/  LDGSTS.E [R155], desc[UR20][R94.64], P2 ;  /* 0x000000005e9b7fae */ /* 0x0003e200091a1014 */
[----:B------:R-:W-:-:S02]  /*2500*/  ISETP.NE.U32.AND P4, PT, R127, RZ, PT ;  /* 0x000000ff7f00720c */ /* 0x000fc40003f85070 */
[-C--:B------:R-:W-:Y:S01]  /*2510*/  ISETP.GE.AND P1, PT, R132, R5.reuse, PT ;  /* 0x000000058400720c */ /* 0x080fe20003f26270 */
[----:B------:R1:W-:Y:S01]  /*2520*/  LDGSTS.E [R155+0x8], desc[UR20][R92.64], P3 ;  /* 0x000080005c9b7fae */ /* 0x0003e200099a1014 */
[----:B------:R-:W-:Y:S02]  /*2530*/  LOP3.LUT R127, R36, 0x1a, RZ, 0xfc, !PT ;  /* 0x0000001a247f7812 */ /* 0x000fe400078efcff */
[C---:B------:R-:W-:Y:S02]  /*2540*/  SEL R131, R136.reuse, RZ, !P6 ;  /* 0x000000ff88837207 */ /* 0x040fe40007000000 */
[-C--:B------:R-:W-:Y:S02]  /*2550*/  ISETP.GE.AND P6, PT, R125, R5.reuse, PT ;  /* 0x000000057d00720c */ /* 0x080fe40003fc6270 */
[----:B------:R-:W-:Y:S02]  /*2560*/  SEL R133, R136, RZ, !P1 ;  /* 0x000000ff88857207 */ /* 0x000fe40004800000 */
[----:B------:R-:W-:-:S02]  /*2570*/  ISETP.GE.AND P2, PT, R127, R5, PT ;  /* 0x000000057f00720c */ /* 0x000fc40003f46270 */
[----:B------:R-:W-:Y:S02]  /*2580*/  ISETP.NE.U32.AND P1, PT, R131, RZ, PT ;  /* 0x000000ff8300720c */ /* 0x000fe40003f25070 */
[----:B------:R-:W-:Y:S02]  /*2590*/  SEL R134, R136, RZ, !P6 ;  /* 0x000000ff88867207 */ /* 0x000fe40007000000 */
[----:B------:R-:W-:Y:S02]  /*25a0*/  LOP3.LUT R131, R120, 0x40, RZ, 0x3c, !PT ;  /* 0x0000004078837812 */ /* 0x000fe400078e3cff */
[----:B------:R-:W-:Y:S02]  /*25b0*/  ISETP.NE.U32.AND P6, PT, R133, RZ, PT ;  /* 0x000000ff8500720c */ /* 0x000fe40003fc5070 */
[----:B------:R-:W-:Y:S01]  /*25c0*/  SEL R133, R136, RZ, !P2 ;  /* 0x000000ff88857207 */ /* 0x000fe20005000000 */
[----:B------:R-:W-:Y:S01]  /*25d0*/  VIADD R153, R131, UR10 ;  /* 0x0000000a83997c36 */ /* 0x000fe20008000000 */
[----:B------:R-:W-:-:S02]  /*25e0*/  ISETP.NE.U32.AND P2, PT, R134, RZ, PT ;  /* 0x000000ff8600720c */ /* 0x000fc40003f45070 */
[----:B------:R-:W-:Y:S02]  /*25f0*/  ISETP.NE.U32.AND P3, PT, R133, RZ, PT ;  /* 0x000000ff8500720c */ /* 0x000fe40003f65070 */
[C---:B------:R-:W-:Y:S01]  /*2600*/  LOP3.LUT R133, R36.reuse, 0x1c, RZ, 0xfc, !PT ;  /* 0x0000001c24857812 */ /* 0x040fe200078efcff */
[----:B------:R1:W-:Y:S01]  /*2610*/  LDGSTS.E [R153], desc[UR20][R88.64], P4 ;  /* 0x0000000058997fae */ /* 0x0003e2000a1a1014 */
[----:B------:R-:W-:Y:S02]  /*2620*/  LOP3.LUT R134, R36, 0x1e, RZ, 0xfc, !PT ;  /* 0x0000001e24867812 */ /* 0x000fe400078efcff */
[-C--:B------:R-:W-:Y:S01]  /*2630*/  ISETP.GE.AND P4, PT, R133, R5.reuse, PT ;  /* 0x000000058500720c */ /* 0x080fe20003f86270 */
[----:B------:R1:W-:Y:S01]  /*2640*/  LDGSTS.E [R153+0x8], desc[UR20][R86.64], P5 ;  /* 0x0000800056997fae */ /* 0x0003e2000a9a1014 */
[-C--:B------:R-:W-:Y:S02]  /*2650*/  ISETP.GE.AND P5, PT, R134, R5.reuse, PT ;  /* 0x000000058600720c */ /* 0x080fe40003fa6270 */
[----:B------:R-:W-:Y:S01]  /*2660*/  SEL R137, R136, RZ, !P4 ;  /* 0x000000ff88897207 */ /* 0x000fe20006000000 */
[----:B------:R1:W-:Y:S01]  /*2670*/  LDGSTS.E [R151], desc[UR20][R84.64], P1 ;  /* 0x0000000054977fae */ /* 0x0003e200089a1014 */
[----:B------:R-:W-:-:S02]  /*2680*/  ISETP.GE.AND P4, PT, R18, R5, PT ;  /* 0x000000051200720c */ /* 0x000fc40003f86270 */
[C---:B------:R-:W-:Y:S01]  /*2690*/  SEL R138, R136.reuse, RZ, !P5 ;  /* 0x000000ff888a7207 */ /* 0x040fe20006800000 */
[----:B------:R1:W-:Y:S01]  /*26a0*/  LDGSTS.E [R151+0x8], desc[UR20][R82.64], P6 ;  /* 0x0000800052977fae */ /* 0x0003e2000b1a1014 */
[----:B------:R-:W-:Y:S02]  /*26b0*/  SEL R136, R136, RZ, !P4 ;  /* 0x000000ff88887207 */ /* 0x000fe40006000000 */
[----:B------:R-:W-:Y:S02]  /*26c0*/  ISETP.NE.U32.AND P5, PT, R137, RZ, PT ;  /* 0x000000ff8900720c */ /* 0x000fe40003fa5070 */
[----:B------:R-:W-:Y:S02]  /*26d0*/  ISETP.NE.U32.AND P4, PT, R138, RZ, PT ;  /* 0x000000ff8a00720c */ /* 0x000fe40003f85070 */
[----:B------:R-:W-:Y:S02]  /*26e0*/  LOP3.LUT R137, R120, 0x60, RZ, 0x3c, !PT ;  /* 0x0000006078897812 */ /* 0x000fe400078e3cff */
[----:B------:R-:W-:-:S02]  /*26f0*/  ISETP.NE.U32.AND P1, PT, R136, RZ, PT ;  /* 0x000000ff8800720c */ /* 0x000fc40003f25070 */
[----:B------:R-:W-:Y:S01]  /*2700*/  LOP3.LUT R138, R120, 0x70, RZ, 0x3c, !PT ;  /* 0x00000070788a7812 */ /* 0x000fe200078e3cff */
[----:B------:R-:W-:Y:S01]  /*2710*/  VIADD R147, R137, UR10 ;  /* 0x0000000a89937c36 */ /* 0x000fe20008000000 */
[----:B------:R-:W-:Y:S02]  /*2720*/  LOP3.LUT R136, R119, 0x40, RZ, 0x3c, !PT ;  /* 0x0000004077887812 */ /* 0x000fe400078e3cff */
[----:B------:R-:W-:Y:S01]  /*2730*/  ISETP.GE.AND P6, PT, R36, R149, PT ;  /* 0x000000952400720c */ /* 0x000fe20003fc6270 */
[----:B------:R-:W-:Y:S01]  /*2740*/  VIADD R145, R138, UR10 ;  /* 0x0000000a8a917c36 */ /* 0x000fe20008000000 */
[----:B------:R1:W-:Y:S01]  /*2750*/  LDGSTS.E [R147], desc[UR20][R110.64], P2 ;  /* 0x000000006e937fae */ /* 0x0003e200091a1014 */
[----:B------:R-:W-:Y:S01]  /*2760*/  VIADD R141, R136, UR10 ;  /* 0x0000000a888d7c36 */ /* 0x000fe20008000000 */
[----:B------:R-:W-:Y:S02]  /*2770*/  ISETP.GT.AND P2, PT, R4, 0x3f, PT ;  /* 0x0000003f0400780c */ /* 0x000fe40003f44270 */
[----:B------:R1:W-:Y:S01]  /*2780*/  LDGSTS.E [R147+0x8], desc[UR20][R108.64], P3 ;  /* 0x000080006c937fae */ /* 0x0003e200099a1014 */
[----:B------:R-:W-:-:S03]  /*2790*/  SEL R139, RZ, 0x4, P6 ;  /* 0x00000004ff8b7807 */ /* 0x000fc60003000000 */
[----:B------:R1:W-:Y:S01]  /*27a0*/  LDGSTS.E [R145], desc[UR20][R106.64], P5 ;  /* 0x000000006a917fae */ /* 0x0003e2000a9a1014 */
[----:B------:R-:W-:-:S03]  /*27b0*/  SEL R139, R139, RZ, P2 ;  /* 0x000000ff8b8b7207 */ /* 0x000fc60001000000 */
[----:B------:R1:W-:Y:S01]  /*27c0*/  LDGSTS.E [R145+0x8], desc[UR20][R90.64], P4 ;  /* 0x000080005a917fae */ /* 0x0003e2000a1a1014 */
[----:B------:R-:W-:Y:S01]  /*27d0*/  ISETP.NE.U32.AND P5, PT, R139, RZ, PT ;  /* 0x000000ff8b00720c */ /* 0x000fe20003fa5070 */
[----:B------:R-:W-:Y:S01]  /*27e0*/  IMAD.SHL.U32 R139, R112, 0x20, RZ ;  /* 0x00000020708b7824 */ /* 0x000fe200078e00ff */
[----:B------:R-:W-:Y:S01]  /*27f0*/  ISETP.GE.AND P4, PT, R6, R149, PT ;  /* 0x000000950600720c */ /* 0x000fe20003f86270 */
[----:B------:R-:W0:Y:S02]  /*2800*/  LDGDEPBAR ;  /* 0x00000000000079af */ /* 0x000e240000000000 */
[----:B--2---:R-:W-:Y:S02]  /*2810*/  IMAD.WIDE R114, R139, 0x4, R114 ;  /* 0x000000048b727825 */ /* 0x004fe400078e0272 */
[----:B------:R1:W-:Y:S04]  /*2820*/  LDGSTS.E [R143+0x4000], desc[UR20][R80.64], P1 ;  /* 0x04000000508f7fae */ /* 0x0003e800089a1014 */
        /* <DEDUP_REMOVED lines=14> */
[----:B------:R1:W-:Y:S01]  /*2910*/  LDGSTS.E [R141+0x5e00], desc[UR20][R50.64], P1 ;  /* 0x05e00000328d7fae */ /* 0x0003e200089a1014 */
[----:B------:R-:W-:-:S03]  /*2920*/  ISETP.NE.U32.AND P1, PT, RZ, UR8, PT ;  /* 0x00000008ff007c0c */ /* 0x000fc6000bf25070 */
[----:B------:R-:W0:Y:S01]  /*2930*/  LDGDEPBAR ;  /* 0x00000000000079af */ /* 0x000e220000000000 */
[----:B------:R-:W-:Y:S01]  /*2940*/  ISETP.LT.OR P3, PT, R4, 0x20, P1 ;  /* 0x000000200400780c */ /* 0x000fe20000f61670 */
[----:B------:R-:W-:-:S04]  /*2950*/  DEPBAR.LE SB0, 0x0 ;  /* 0x000080000000791a */ /* 0x000fc80000000000 */
[----:B------:R-:W-:Y:S08]  /*2960*/  BAR.SYNC.DEFER_BLOCKING 0x0 ;  /* 0x0000000000007b1d */ /* 0x000ff00000010000 */
[----:B-1----:R-:W-:Y:S05]  /*2970*/  @P3 BRA `(.L_x_6) ;  /* 0x0000000000843947 */ /* 0x002fea0003800000 */
[----:B------:R-:W-:Y:S02]  /*2980*/  UIADD3 UR4, UPT, UPT, UR10, 0x4000, URZ ;  /* 0x000040000a047890 */ /* 0x000fe4000fffe0ff */
[----:B------:R-:W-:Y:S02]  /*2990*/  USHF.R.U32.HI UR6, URZ, 0x4, UR10 ;  /* 0x00000004ff067899 */ /* 0x000fe4000801160a */
[----:B------:R-:W-:Y:S02]  /*29a0*/  USHF.R.U32.HI UR4, URZ, 0x4, UR4 ;  /* 0x00000004ff047899 */ /* 0x000fe40008011604 */
[----:B------:R-:W-:Y:S02]  /*29b0*/  USGXT.U32 UR6, UR6, 0xe ;  /* 0x0000000e0606789a */ /* 0x000fe40008000000 */
[----:B------:R-:W-:Y:S02]  /*29c0*/  USGXT.U32 UR8, UR4, 0xe ;  /* 0x0000000e0408789a */ /* 0x000fe40008000000 */
[----:B------:R-:W-:-:S02]  /*29d0*/  UIADD3 UR30, UP1, UPT, UR6, 0x2, URZ ;  /* 0x00000002061e7890 */ /* 0x000fc4000ff3e0ff */
[----:B------:R-:W-:Y:S01]  /*29e0*/  UIADD3 UR32, UP2, UPT, UR8, 0x2, URZ ;  /* 0x0000000208207890 */ /* 0x000fe2000ff5e0ff */
[----:B------:R-:W-:Y:S01]  /*29f0*/  UMOV UR4, URZ ;  /* 0x000000ff00047c82 */ /* 0x000fe20008000000 */
[----:B------:R-:W-:Y:S01]  /*2a00*/  UMOV UR34, 0x0 ;  /* 0x0000000000227882 */ /* 0x000fe20000000000 */
[----:B------:R-:W-:Y:S02]  /*2a10*/  UIADD3.X UR31, UPT, UPT, UR4, 0x40004040, URZ, UP1, !UPT ;  /* 0x40004040041f7890 */ /* 0x000fe40008ffe4ff */
[----:B------:R-:W-:Y:S02]  /*2a20*/  UIADD3.X UR33, UPT, UPT, UR4, 0x40004040, URZ, UP2, !UPT ;  /* 0x4000404004217890 */ /* 0x000fe400097fe4ff */
[----:B------:R-:W-:Y:S02]  /*2a30*/  UIADD3.64 UR14, UPT, UPT, UR30, 0x2, URZ ;  /* 0x000000021e0e7897 */ /* 0x000fe4000fffe0ff */
[----:B------:R-:W-:Y:S02]  /*2a40*/  UIADD3.64 UR24, UPT, UPT, UR32, 0x2, URZ ;  /* 0x0000000220187897 */ /* 0x000fe4000fffe0ff */
[----:B------:R-:W-:-:S02]  /*2a50*/  UIADD3.64 UR26, UPT, UPT, UR30, 0x4, URZ ;  /* 0x000000041e1a7897 */ /* 0x000fc4000fffe0ff */
[----:B------:R-:W-:Y:S01]  /*2a60*/  UIADD3.64 UR28, UPT, UPT, UR32, 0x4, URZ ;  /* 0x00000004201c7897 */ /* 0x000fe2000fffe0ff */
[----:B------:R-:W-:Y:S01]  /*2a70*/  UMOV UR35, 0x4100910 ;  /* 0x0410091000237882 */ /* 0x000fe20000000000 */
[----:B------:R-:W-:Y:S01]  /*2a80*/  UMOV UR7, 0x40004040 ;  /* 0x4000404000077882 */ /* 0x000fe20000000000 */
[----:B------:R-:W-:Y:S01]  /*2a90*/  UMOV UR9, 0x40004040 ;  /* 0x4000404000097882 */ /* 0x000fe20000000000 */
[----:B------:R-:W-:Y:S01]  /*2aa0*/  UMOV UR36, 0x0 ;  /* 0x0000000000247882 */ /* 0x000fe20000000000 */
[----:B------:R-:W-:Y:S01]  /*2ab0*/  UMOV UR37, 0x4100910 ;  /* 0x0410091000257882 */ /* 0x000fe20000000000 */
[----:B------:R-:W-:Y:S01]  /*2ac0*/  UMOV UR38, 0x0 ;  /* 0x0000000000267882 */ /* 0x000fe20000000000 */
[----:B------:R-:W-:Y:S01]  /*2ad0*/  UMOV UR39, 0x4100910 ;  /* 0x0410091000277882 */ /* 0x000fe20000000000 */
[----:B------:R-:W-:Y:S01]  /*2ae0*/  UMOV UR4, UR12 ;  /* 0x0000000c00047c82 */ /* 0x000fe20008000000 */
[----:B------:R-:W-:Y:S01]  /*2af0*/  UMOV UR5, URZ ;  /* 0x000000ff00057c82 */ /* 0x000fe20008000000 */
[----:B------:R1:W-:Y:S01]  /*2b00*/  UTCHMMA gdesc[UR6], gdesc[UR8], tmem[UR22], tmem[UR34], idesc[UR35], !UPT ;  /* 0x00ff2208060075ea */ /* 0x0003e2000f800016 */
[----:B------:R-:W-:Y:S01]  /*2b10*/  UMOV UR40, 0x0 ;  /* 0x0000000000287882 */ /* 0x000fe20000000000 */
[----:B------:R-:W-:Y:S01]  /*2b20*/  UMOV UR41, 0x4100910 ;  /* 0x0410091000297882 */ /* 0x000fe20000000000 */
[----:B------:R1:W-:Y:S01]  /*2b30*/  UTCHMMA gdesc[UR30], gdesc[UR32], tmem[UR22], tmem[UR36], idesc[UR37], UPT ;  /* 0x00ff24201e0075ea */ /* 0x0003e2000b800016 */
[----:B------:R-:W-:Y:S01]  /*2b40*/  UMOV UR4, UR4 ;  /* 0x0000000400047c82 */ /* 0x000fe20008000000 */
[----:B------:R1:W-:Y:S01]  /*2b50*/  UTCHMMA gdesc[UR14], gdesc[UR24], tmem[UR22], tmem[UR38], idesc[UR39], UPT ;  /* 0x00ff26180e0075ea */ /* 0x0003e2000b800016 */
[----:B------:R1:W-:Y:S01]  /*2b60*/  UTCHMMA gdesc[UR26], gdesc[UR28], tmem[UR22], tmem[UR40], idesc[UR41], UPT ;  /* 0x00ff281c1a0075ea */ /* 0x0003e2000b800016 */
[----:B------:R1:W-:Y:S01]  /*2b70*/  UTCBAR [UR4], URZ ;  /* 0x000000ff040073e9 */ /* 0x0003e200080000ff */
[----:B------:R-:W-:Y:S01]  /*2b80*/  NOP ;  /* 0x0000000000007918 */ /* 0x000fe20000000000 */
.L_x_6:
[----:B------:R-:W-:Y:S01]  /*2b90*/  BAR.SYNC.DEFER_BLOCKING 0x0 ;  /* 0x0000000000007b1d */ /* 0x000fe20000010000 */
[----:B------:R-:W-:Y:S01]  /*2ba0*/  SEL R140, RZ, 0x4, P4 ;  /* 0x00000004ff8c7807 */ /* 0x000fe20002000000 */
[C---:B------:R-:W-:Y:S01]  /*2bb0*/  IMAD.WIDE R104, R139.reuse, 0x4, R104 ;  /* 0x000000048b687825 */ /* 0x040fe200078e0268 */
[-C--:B------:R-:W-:Y:S02]  /*2bc0*/  ISETP.GE.AND P4, PT, R8, R149.reuse, PT ;  /* 0x000000950800720c */ /* 0x080fe40003f86270 */
[----:B------:R-:W-:Y:S01]  /*2bd0*/  SEL R140, R140, RZ, P2 ;  /* 0x000000ff8c8c7207 */ /* 0x000fe20001000000 */
[C---:B------:R-:W-:Y:S01]  /*2be0*/  IMAD.WIDE R102, R139.reuse, 0x4, R102 ;  /* 0x000000048b667825 */ /* 0x040fe200078e0266 */
[----:B------:R-:W-:Y:S01]  /*2bf0*/  ISETP.GE.AND P6, PT, R118, R149, PT ;  /* 0x000000957600720c */ /* 0x000fe20003fc6270 */
[----:B-1----:R-:W-:Y:S01]  /*2c00*/  UMOV UR4, URZ ;  /* 0x000000ff00047c82 */ /* 0x002fe20008000000 */
[----:B------:R-:W-:Y:S01]  /*2c10*/  ISETP.NE.U32.AND P3, PT, R140, RZ, PT ;  /* 0x000000ff8c00720c */ /* 0x000fe20003f65070 */
[----:B------:R-:W-:Y:S01]  /*2c20*/  IMAD.WIDE R100, R139, 0x4, R100 ;  /* 0x000000048b647825 */ /* 0x000fe200078e0264 */
[----:B------:R-:W-:-:S02]  /*2c30*/  SEL R140, RZ, 0x4, P4 ;  /* 0x00000004ff8c7807 */ /* 0x000fc40002000000 */
[-C--:B------:R-:W-:Y:S01]  /*2c40*/  ISETP.GE.AND P4, PT, R10, R149.reuse, PT ;  /* 0x000000950a00720c */ /* 0x080fe20003f86270 */
[C---:B------:R-:W-:Y:S01]  /*2c50*/  IMAD.WIDE R98, R139.reuse, 0x4, R98 ;  /* 0x000000048b627825 */ /* 0x040fe200078e0262 */
[----:B------:R-:W-:Y:S02]  /*2c60*/  SEL R140, R140, RZ, P2 ;  /* 0x000000ff8c8c7207 */ /* 0x000fe40001000000 */
[----:B------:R-:W-:Y:S01]  /*2c70*/  SEL R142, RZ, 0x4, P4 ;  /* 0x00000004ff8e7807 */ /* 0x000fe20002000000 */
[C---:B------:R-:W-:Y:S01]  /*2c80*/  IMAD.WIDE R96, R139.reuse, 0x4, R96 ;  /* 0x000000048b607825 */ /* 0x040fe200078e0260 */
[----:B------:R-:W-:Y:S02]  /*2c90*/  ISETP.NE.U32.AND P4, PT, R140, RZ, PT ;  /* 0x000000ff8c00720c */ /* 0x000fe40003f85070 */
[----:B------:R-:W-:Y:S01]  /*2ca0*/  SEL R142, R142, RZ, P2 ;  /* 0x000000ff8e8e7207 */ /* 0x000fe20001000000 */
[----:B------:R-:W-:Y:S01]  /*2cb0*/  IMAD.WIDE R94, R139, 0x4, R94 ;  /* 0x000000048b5e7825 */ /* 0x000fe200078e025e */
[----:B------:R-:W-:Y:S01]  /*2cc0*/  @!PT LDS RZ, [RZ] ;  /* 0x00000000fffff984 */ /* 0x000fe20000000800 */
[----:B------:R-:W-:Y:S01]  /*2cd0*/  @!PT LDS RZ, [RZ] ;  /* 0x00000000fffff984 */ /* 0x000fe20000000800 */
[----:B------:R-:W-:Y:S01]  /*2ce0*/  @!PT LDS RZ, [RZ] ;  /* 0x00000000fffff984 */ /* 0x000fe20000000800 */
[----:B------:R1:W-:Y:S01]  /*2cf0*/  LDGSTS.E [R161+0x2000], desc[UR20][R114.64], P5 ;  /* 0x0200000072a17fae */ /* 0x0003e2000a9a1014 */
[----:B------:R-:W-:-:S02]  /*2d00*/  ISETP.GE.AND P5, PT, R12, R149, PT ;  /* 0x000000950c00720c */ /* 0x000fc40003fa6270 */
[C---:B------:R-:W-:Y:S01]  /*2d10*/  IMAD.WIDE R92, R139.reuse, 0x4, R92 ;  /* 0x000000048b5c7825 */ /* 0x040fe200078e025c */
[----:B------:R2:W-:Y:S03]  /*2d20*/  LDGSTS.E [R161+0x2008], desc[UR20][R104.64], P3 ;  /* 0x0200800068a17fae */ /* 0x0005e600099a1014 */
[C---:B------:R-:W-:Y:S02]  /*2d30*/  IMAD.WIDE R88, R139.reuse, 0x4, R88 ;  /* 0x000000048b587825 */ /* 0x040fe400078e0258 */
[----:B------:R3:W-:Y:S01]  /*2d40*/  LDGSTS.E [R157+0x2000], desc[UR20][R102.64], P4 ;  /* 0x02000000669d7fae */ /* 0x0007e2000a1a1014 */
[----:B------:R-:W-:Y:S01]  /*2d50*/  ISETP.GE.AND P4, PT, R122, R149, PT ;  /* 0x000000957a00720c */ /* 0x000fe20003f86270 */
[C---:B------:R-:W-:Y:S01]  /*2d60*/  IMAD.WIDE R86, R139.reuse, 0x4, R86 ;  /* 0x000000048b567825 */ /* 0x040fe200078e0256 */
[----:B-1----:R-:W-:Y:S02]  /*2d70*/  SEL R114, RZ, 0x4, P5 ;  /* 0x00000004ff727807 */ /* 0x002fe40002800000 */
[----:B------:R-:W-:Y:S01]  /*2d80*/  SEL R115, RZ, 0x4, P6 ;  /* 0x00000004ff737807 */ /* 0x000fe20003000000 */
[----:B------:R-:W-:Y:S01]  /*2d90*/  IMAD.WIDE R84, R139, 0x4, R84 ;  /* 0x000000048b547825 */ /* 0x000fe200078e0254 */
[----:B------:R-:W-:-:S02]  /*2da0*/  SEL R114, R114, RZ, P2 ;  /* 0x000000ff72727207 */ /* 0x000fc40001000000 */
[----:B------:R-:W-:Y:S01]  /*2db0*/  SEL R115, R115, RZ, P2 ;  /* 0x000000ff73737207 */ /* 0x000fe20001000000 */
[C---:B------:R-:W-:Y:S01]  /*2dc0*/  IMAD.WIDE R82, R139.reuse, 0x4, R82 ;  /* 0x000000048b527825 */ /* 0x040fe200078e0252 */
[----:B------:R-:W-:Y:S02]  /*2dd0*/  ISETP.NE.U32.AND P5, PT, R142, RZ, PT ;  /* 0x000000ff8e00720c */ /* 0x000fe40003fa5070 */
[----:B------:R-:W-:Y:S01]  /*2de0*/  ISETP.NE.U32.AND P6, PT, R114, RZ, PT ;  /* 0x000000ff7200720c */ /* 0x000fe20003fc5070 */
[----:B------:R-:W-:Y:S01]  /*2df0*/  IMAD.WIDE R110, R139, 0x4, R110 ;  /* 0x000000048b6e7825 */ /* 0x000fe200078e026e */
[----:B------:R-:W-:Y:S02]  /*2e00*/  ISETP.NE.U32.AND P3, PT, R115, RZ, PT ;  /* 0x000000ff7300720c */ /* 0x000fe40003f65070 */
[----:B------:R-:W-:Y:S01]  /*2e10*/  SEL R114, RZ, 0x4, P4 ;  /* 0x00000004ff727807 */ /* 0x000fe20002000000 */
[----:B------:R-:W-:Y:S01]  /*2e20*/  IMAD.WIDE R108, R139, 0x4, R108 ;  /* 0x000000048b6c7825 */ /* 0x000fe200078e026c */
[----:B------:R-:W-:-:S02]  /*2e30*/  ISETP.GE.AND P4, PT, R124, R149, PT ;  /* 0x000000957c00720c */ /* 0x000fc40003f86270 */
[----:B------:R-:W-:Y:S01]  /*2e40*/  SEL R114, R114, RZ, P2 ;  /* 0x000000ff72727207 */ /* 0x000fe20001000000 */
[----:B------:R-:W-:Y:S01]  /*2e50*/  IMAD.SHL.U32 R113, R113, 0x20, RZ ;  /* 0x0000002071717824 */ /* 0x000fe200078e00ff */
[----:B--2---:R-:W-:Y:S01]  /*2e60*/  SEL R104, RZ, 0x4, P4 ;  /* 0x00000004ff687807 */ /* 0x004fe20002000000 */
[----:B------:R-:W-:Y:S01]  /*2e70*/  LDGSTS.E [R157+0x2008], desc[UR20][R100.64], P5 ;  /* 0x02008000649d7fae */ /* 0x000fe2000a9a1014 */
[----:B------:R-:W-:Y:S01]  /*2e80*/  ISETP.NE.U32.AND P4, PT, R114, RZ, PT ;  /* 0x000000ff7200720c */ /* 0x000fe20003f85070 */
[C---:B------:R-:W-:Y:S01]  /*2e90*/  IMAD.WIDE R106, R139.reuse, 0x4, R106 ;  /* 0x000000048b6a7825 */ /* 0x040fe200078e026a */
[-C--:B------:R-:W-:Y:S01]  /*2ea0*/  ISETP.GE.AND P5, PT, R126, R149.reuse, PT ;  /* 0x000000957e00720c */ /* 0x080fe20003fa6270 */
[----:B------:R1:W-:Y:S01]  /*2eb0*/  LDGSTS.E [R159+0x2000], desc[UR20][R98.64], P6 ;  /* 0x02000000629f7fae */ /* 0x0003e2000b1a1014 */
[----:B------:R-:W-:Y:S01]  /*2ec0*/  SEL R104, R104, RZ, P2 ;  /* 0x000000ff68687207 */ /* 0x000fe20001000000 */
[----:B------:R-:W-:Y:S01]  /*2ed0*/  IMAD.WIDE R90, R139, 0x4, R90 ;  /* 0x000000048b5a7825 */ /* 0x000fe200078e025a */
[----:B---3--:R-:W-:Y:S01]  /*2ee0*/  SEL R102, RZ, 0x4, P5 ;  /* 0x00000004ff667807 */ /* 0x008fe20002800000 */
[----:B------:R2:W-:Y:S01]  /*2ef0*/  LDGSTS.E [R159+0x2008], desc[UR20][R96.64], P3 ;  /* 0x02008000609f7fae */ /* 0x0005e200099a1014 */
[-C--:B------:R-:W-:Y:S01]  /*2f00*/  ISETP.GE.AND P3, PT, R128, R149.reuse, PT ;  /* 0x000000958000720c */ /* 0x080fe20003f66270 */
[----:B------:R-:W-:Y:S01]  /*2f10*/  IMAD.WIDE R80, R113, 0x4, R80 ;  /* 0x0000000471507825 */ /* 0x000fe200078e0250 */
[----:B------:R-:W-:-:S02]  /*2f20*/  ISETP.GE.AND P5, PT, R130, R149, PT ;  /* 0x000000958200720c */ /* 0x000fc40003fa6270 */
[----:B------:R-:W-:Y:S01]  /*2f30*/  SEL R102, R102, RZ, P2 ;  /* 0x000000ff66667207 */ /* 0x000fe20001000000 */
[----:B------:R3:W-:Y:S01]  /*2f40*/  LDGSTS.E [R155+0x2000], desc[UR20][R94.64], P4 ;  /* 0x020000005e9b7fae */ /* 0x0007e2000a1a1014 */
[----:B------:R-:W-:Y:S01]  /*2f50*/  ISETP.NE.U32.AND P6, PT, R104, RZ, PT ;  /* 0x000000ff6800720c */ /* 0x000fe20003fc5070 */
[C---:B------:R-:W-:Y:S01]  /*2f60*/  IMAD.WIDE R76, R113.reuse, 0x4, R76 ;  /* 0x00000004714c7825 */ /* 0x040fe200078e024c */
[----:B-1----:R-:W-:Y:S02]  /*2f70*/  SEL R98, RZ, 0x4, P3 ;  /* 0x00000004ff627807 */ /* 0x002fe40001800000 */
[----:B------:R-:W-:Y:S01]  /*2f80*/  SEL R99, RZ, 0x4, P5 ;  /* 0x00000004ff637807 */ /* 0x000fe20002800000 */
[C---:B------:R-:W-:Y:S01]  /*2f90*/  IMAD.WIDE R72, R113.reuse, 0x4, R72 ;  /* 0x0000000471487825 */ /* 0x040fe200078e0248 */
[----:B------:R-:W-:Y:S02]  /*2fa0*/  SEL R98, R98, RZ, P2 ;  /* 0x000000ff62627207 */ /* 0x000fe40001000000 */
[----:B------:R-:W-:Y:S01]  /*2fb0*/  ISETP.NE.U32.AND P3, PT, R102, RZ, PT ;  /* 0x000000ff6600720c */ /* 0x000fe20003f65070 */
[----:B------:R-:W-:Y:S01]  /*2fc0*/  IMAD.WIDE R68, R113, 0x4, R68 ;  /* 0x0000000471447825 */ /* 0x000fe200078e0244 */
[----:B------:R-:W-:-:S02]  /*2fd0*/  ISETP.GE.AND P5, PT, R132, R149, PT ;  /* 0x000000958400720c */ /* 0x000fc40003fa6270 */
[----:B------:R-:W-:Y:S01]  /*2fe0*/  SEL R99, R99, RZ, P2 ;  /* 0x000000ff63637207 */ /* 0x000fe20001000000 */
[----:B------:R1:W-:Y:S01]  /*2ff0*/  LDGSTS.E [R155+0x2008], desc[UR20][R92.64], P6 ;  /* 0x020080005c9b7fae */ /* 0x0003e2000b1a1014 */
[----:B------:R-:W-:Y:S01]  /*3000*/  ISETP.NE.U32.AND P4, PT, R98, RZ, PT ;  /* 0x000000ff6200720c */ /* 0x000fe20003f85070 */
[----:B------:R-:W-:Y:S01]  /*3010*/  IMAD.WIDE R64, R113, 0x4, R64 ;  /* 0x0000000471407825 */ /* 0x000fe200078e0240 */
[----:B--2---:R-:W-:Y:S02]  /*3020*/  SEL R96, RZ, 0x4, P5 ;  /* 0x00000004ff607807 */ /* 0x004fe40002800000 */
[----:B------:R-:W-:Y:S01]  /*3030*/  ISETP.NE.U32.AND P5, PT, R99, RZ, PT ;  /* 0x000000ff6300720c */ /* 0x000fe20003fa5070 */
[----:B------:R-:W-:Y:S01]  /*3040*/  IMAD.WIDE R60, R113, 0x4, R60 ;  /* 0x00000004713c7825 */ /* 0x000fe200078e023c */
[----:B------:R-:W-:Y:S01]  /*3050*/  SEL R96, R96, RZ, P2 ;  /* 0x000000ff60607207 */ /* 0x000fe20001000000 */
[----:B------:R2:W-:Y:S01]  /*3060*/  LDGSTS.E [R153+0x2000], desc[UR20][R88.64], P3 ;  /* 0x0200000058997fae */ /* 0x0005e200099a1014 */
[----:B------:R-:W-:Y:S01]  /*3070*/  ISETP.GE.AND P3, PT, R125, R149, PT ;  /* 0x000000957d00720c */ /* 0x000fe20003f66270 */
[----:B------:R-:W-:Y:S01]  /*3080*/  IMAD.WIDE R56, R113, 0x4, R56 ;  /* 0x0000000471387825 */ /* 0x000fe200078e0238 */
[----:B------:R-:W-:-:S02]  /*3090*/  ISETP.NE.U32.AND P6, PT, R96, RZ, PT ;  /* 0x000000ff6000720c */ /* 0x000fc40003fc5070 */
[----:B---3--:R-:W-:Y:S01]  /*30a0*/  SEL R94, RZ, 0x4, P3 ;  /* 0x00000004ff5e7807 */ /* 0x008fe20001800000 */
[----:B------:R-:W-:Y:S01]  /*30b0*/  LDGSTS.E [R153+0x2008], desc[UR20][R86.64], P4 ;  /* 0x0200800056997fae */ /* 0x000fe2000a1a1014 */
[-C--:B------:R-:W-:Y:S01]  /*30c0*/  ISETP.GE.AND P4, PT, R127, R149.reuse, PT ;  /* 0x000000957f00720c */ /* 0x080fe20003f86270 */
[----:B------:R-:W-:Y:S01]  /*30d0*/  IMAD.WIDE R52, R113, 0x4, R52 ;  /* 0x0000000471347825 */ /* 0x000fe200078e0234 */
[-C--:B------:R-:W-:Y:S01]  /*30e0*/  ISETP.GE.AND P3, PT, R18, R149.reuse, PT ;  /* 0x000000951200720c */ /* 0x080fe20003f66270 */
[----:B------:R3:W-:Y:S01]  /*30f0*/  LDGSTS.E [R151+0x2000], desc[UR20][R84.64], P5 ;  /* 0x0200000054977fae */ /* 0x0007e2000a9a1014 */
[-C--:B------:R-:W-:Y:S01]  /*3100*/  ISETP.GE.AND P5, PT, R133, R149.reuse, PT ;  /* 0x000000958500720c */ /* 0x080fe20003fa6270 */
[C---:B------:R-:W-:Y:S01]  /*3110*/  IMAD.WIDE R78, R113.reuse, 0x4, R78 ;  /* 0x00000004714e7825 */ /* 0x040fe200078e024e */
[----:B-1----:R-:W-:Y:S02]  /*3120*/  SEL R92, RZ, 0x4, P4 ;  /* 0x00000004ff5c7807 */ /* 0x002fe40002000000 */
[----:B------:R-:W-:Y:S01]  /*3130*/  ISETP.GE.AND P4, PT, R134, R149, PT ;  /* 0x000000958600720c */ /* 0x000fe20003f86270 */
[----:B------:R1:W-:Y:S01]  /*3140*/  LDGSTS.E [R151+0x2008], desc[UR20][R82.64], P6 ;  /* 0x0200800052977fae */ /* 0x0003e2000b1a1014 */
[----:B--2---:R-:W-:Y:S01]  /*3150*/  SEL R88, RZ, 0x4, P5 ;  /* 0x00000004ff587807 */ /* 0x004fe20002800000 */
[----:B------:R-:W-:Y:S01]  /*3160*/  IMAD.WIDE R74, R113, 0x4, R74 ;  /* 0x00000004714a7825 */ /* 0x000fe200078e024a */
[----:B------:R-:W-:-:S02]  /*3170*/  SEL R94, R94, RZ, P2 ;  /* 0x000000ff5e5e7207 */ /* 0x000fc40001000000 */
[----:B------:R-:W-:Y:S01]  /*3180*/  SEL R92, R92, RZ, P2 ;  /* 0x000000ff5c5c7207 */ /* 0x000fe20001000000 */
[C---:B------:R-:W-:Y:S01]  /*3190*/  IMAD.WIDE R70, R113.reuse, 0x4, R70 ;  /* 0x0000000471467825 */ /* 0x040fe200078e0246 */
[----:B---3--:R-:W-:Y:S02]  /*31a0*/  SEL R84, RZ, 0x4, P4 ;  /* 0x00000004ff547807 */ /* 0x008fe40002000000 */
[----:B------:R-:W-:Y:S01]  /*31b0*/  SEL R85, RZ, 0x4, P3 ;  /* 0x00000004ff557807 */ /* 0x000fe20001800000 */
[C---:B------:R-:W-:Y:S01]  /*31c0*/  IMAD.WIDE R66, R113.reuse, 0x4, R66 ;  /* 0x0000000471427825 */ /* 0x040fe200078e0242 */
[----:B------:R-:W-:Y:S02]  /*31d0*/  SEL R88, R88, RZ, P2 ;  /* 0x000000ff58587207 */ /* 0x000fe40001000000 */
[----:B------:R-:W-:Y:S01]  /*31e0*/  SEL R84, R84, RZ, P2 ;  /* 0x000000ff54547207 */ /* 0x000fe20001000000 */
[----:B------:R-:W-:Y:S01]  /*31f0*/  IMAD.WIDE R62, R113, 0x4, R62 ;  /* 0x00000004713e7825 */ /* 0x000fe200078e023e */
[----:B------:R-:W-:-:S02]  /*3200*/  ISETP.NE.U32.AND P5, PT, R94, RZ, PT ;  /* 0x000000ff5e00720c */ /* 0x000fc40003fa5070 */
[----:B------:R-:W-:Y:S01]  /*3210*/  ISETP.NE.U32.AND P4, PT, R92, RZ, PT ;  /* 0x000000ff5c00720c */ /* 0x000fe20003f85070 */
[----:B------:R-:W-:Y:S01]  /*3220*/  IMAD.WIDE R58, R113, 0x4, R58 ;  /* 0x00000004713a7825 */ /* 0x000fe200078e023a */
[----:B------:R-:W-:Y:S02]  /*3230*/  SEL R85, R85, RZ, P2 ;  /* 0x000000ff55557207 */ /* 0x000fe40001000000 */
[----:B------:R-:W-:Y:S01]  /*3240*/  ISETP.NE.U32.AND P3, PT, R88, RZ, PT ;  /* 0x000000ff5800720c */ /* 0x000fe20003f65070 */
[----:B------:R-:W-:Y:S01]  /*3250*/  IMAD.WIDE R54, R113, 0x4, R54 ;  /* 0x0000000471367825 */ /* 0x000fe200078e0236 */
[----:B------:R-:W-:Y:S02]  /*3260*/  ISETP.NE.U32.AND P2, PT, R84, RZ, PT ;  /* 0x000000ff5400720c */ /* 0x000fe40003f45070 */
[----:B------:R-:W-:Y:S01]  /*3270*/  ISETP.NE.U32.AND P6, PT, R85, RZ, PT ;  /* 0x000000ff5500720c */ /* 0x000fe20003fc5070 */
[----:B------:R-:W-:Y:S02]  /*3280*/  IMAD.WIDE R50, R113, 0x4, R50 ;  /* 0x0000000471327825 */ /* 0x000fe400078e0232 */
[----:B------:R1:W-:Y:S04]  /*3290*/  LDGSTS.E [R147+0x2000], desc[UR20][R110.64], P5 ;  /* 0x020000006e937fae */ /* 0x0003e8000a9a1014 */
[----:B------:R1:W-:Y:S04]  /*32a0*/  LDGSTS.E [R147+0x2008], desc[UR20][R108.64], P4 ;  /* 0x020080006c937fae */ /* 0x0003e8000a1a1014 */
[----:B------:R1:W-:Y:S01]  /*32b0*/  LDGSTS.E [R145+0x2000], desc[UR20][R106.64], P3 ;  /* 0x020000006a917fae */ /* 0x0003e200099a1014 */
[----:B------:R-:W-:-:S03]  /*32c0*/  ISETP.GE.AND P3, PT, R4, 0x40, PT ;  /* 0x000000400400780c */ /* 0x000fc60003f66270 */
[----:B------:R1:W-:Y:S01]  /*32d0*/  LDGSTS.E [R145+0x2008], desc[UR20][R90.64], P2 ;  /* 0x020080005a917fae */ /* 0x0003e200091a1014 */
[----:B------:R-:W-:-:S03]  /*32e0*/  ISETP.GE.AND P2, PT, R4, 0x20, PT ;  /* 0x000000200400780c */ /* 0x000fc60003f46270 */
[----:B------:R-:W0:Y:S04]  /*32f0*/  LDGDEPBAR ;  /* 0x00000000000079af */ /* 0x000e280000000000 */
        /* <DEDUP_REMOVED lines=16> */
[----:B------:R-:W0:Y:S01]  /*3400*/  LDGDEPBAR ;  /* 0x00000000000079af */ /* 0x000e220000000000 */
[----:B------:R-:W-:Y:S05]  /*3410*/  @!P3 BRA `(.L_x_7) ;  /* 0x000000180070b947 */ /* 0x000fea0003800000 */
[----:B-1----:R-:W-:Y:S01]  /*3420*/  SHF.R.S32.HI R51, RZ, 0x1f, R4 ;  /* 0x0000001fff337819 */ /* 0x002fe20000011404 */
[----:B------:R-:W-:Y:S01]  /*3430*/  IMAD.SHL.U32 R61, R113, 0x8, RZ ;  /* 0x00000008713d7824 */ /* 0x000fe200078e00ff */
[----:B------:R-:W-:Y:S01]  /*3440*/  SHF.R.S32.HI R53, RZ, 0x1f, R14 ;  /* 0x0000001fff357819 */ /* 0x000fe2000001140e */
[----:B------:R-:W-:Y:S01]  /*3450*/  VIADD R95, R5, 0xffffffc0 ;  /* 0xffffffc0055f7836 */ /* 0x000fe20000000000 */
[----:B------:R-:W-:Y:S01]  /*3460*/  LEA.HI R60, R51, R4, RZ, 0x5 ;  /* 0x00000004333c7211 */ /* 0x000fe200078f28ff */
[-C--:B------:R-:W-:Y:S01]  /*3470*/  IMAD R87, R134, R112.reuse, RZ ;  /* 0x0000007086577224 */ /* 0x080fe200078e02ff */
[----:B------:R-:W-:Y:S01]  /*3480*/  SHF.R.S32.HI R4, RZ, 0x1f, R19 ;  /* 0x0000001fff047819 */ /* 0x000fe20000011413 */
[-C--:B------:R-:W-:Y:S01]  /*3490*/  IMAD R85, R133, R112.reuse, RZ ;  /* 0x0000007085557224 */ /* 0x080fe200078e02ff */
[----:B------:R-:W-:Y:S01]  /*34a0*/  SHF.R.S32.HI R52, RZ, 0x1f, R21 ;  /* 0x0000001fff347819 */ /* 0x000fe20000011415 */
[-C--:B------:R-:W-:Y:S01]  /*34b0*/  IMAD R83, R127, R112.reuse, RZ ;  /* 0x000000707f537224 */ /* 0x080fe200078e02ff */
[----:B------:R-:W-:Y:S01]  /*34c0*/  SHF.L.U64.HI R62, R14, 0x2, R53 ;  /* 0x000000020e3e7819 */ /* 0x000fe20000010235 */
[----:B------:R-:W-:Y:S01]  /*34d0*/  IMAD R91, R125, R112, RZ ;  /* 0x000000707d5b7224 */ /* 0x000fe200078e02ff */
[----:B------:R-:W-:Y:S01]  /*34e0*/  SHF.L.U64.HI R19, R19, 0x2, R4 ;  /* 0x0000000213137819 */ /* 0x000fe20000010204 */
[----:B------:R-:W-:Y:S01]  /*34f0*/  IMAD.SHL.U32 R80, R113, 0x4, RZ ;  /* 0x0000000471507824 */ /* 0x000fe200078e00ff */
[----:B------:R-:W-:Y:S01]  /*3500*/  SHF.R.S32.HI R4, RZ, 0x1f, R23 ;  /* 0x0000001fff047819 */ /* 0x000fe20000011417 */
[----:B------:R-:W-:Y:S01]  /*3510*/  UIADD3 UR13, UPT, UPT, UR10, 0x8000, URZ ;  /* 0x000080000a0d7890 */ /* 0x000fe2000fffe0ff */
[----:B------:R-:W-:Y:S01]  /*3520*/  SHF.R.S32.HI R14, RZ, 0x1f, R25 ;  /* 0x0000001fff0e7819 */ /* 0x000fe20000011419 */
[----:B------:R-:W-:Y:S01]  /*3530*/  UMOV UR5, URZ ;  /* 0x000000ff00057c82 */ /* 0x000fe20008000000 */
[----:B------:R-:W-:Y:S01]  /*3540*/  SHF.R.S32.HI R64, RZ, 0x1f, R113 ;  /* 0x0000001fff407819 */ /* 0x000fe20000011471 */
[----:B------:R-:W-:Y:S01]  /*3550*/  UMOV UR6, URZ ;  /* 0x000000ff00067c82 */ /* 0x000fe20008000000 */
[----:B------:R-:W-:Y:S01]  /*3560*/  SHF.L.U64.HI R21, R21, 0x2, R52 ;  /* 0x0000000215157819 */ /* 0x000fe20000010234 */
[----:B------:R-:W-:Y:S01]  /*3570*/  UMOV UR7, URZ ;  /* 0x000000ff00077c82 */ /* 0x000fe20008000000 */
[----:B------:R-:W-:-:S02]  /*3580*/  SHF.R.S32.HI R52, RZ, 0x1f, R29 ;  /* 0x0000001fff347819 */ /* 0x000fc4000001141d */
[----:B------:R-:W-:Y:S02]  /*3590*/  SHF.R.S32.HI R50, RZ, 0x1f, R17 ;  /* 0x0000001fff327819 */ /* 0x000fe40000011411 */
[----:B------:R-:W-:Y:S02]  /*35a0*/  SHF.L.U64.HI R23, R23, 0x2, R4 ;  /* 0x0000000217177819 */ /* 0x000fe40000010204 */
[----:B------:R-:W-:Y:S02]  /*35b0*/  SHF.L.U64.HI R25, R25, 0x2, R14 ;  /* 0x0000000219197819 */ /* 0x000fe4000001020e */
[----:B------:R-:W-:Y:S02]  /*35c0*/  SHF.R.S32.HI R53, RZ, 0x1f, R116 ;  /* 0x0000001fff357819 */ /* 0x000fe40000011474 */
[----:B------:R-:W-:Y:S02]  /*35d0*/  SHF.R.S32.HI R51, RZ, 0x1f, R48 ;  /* 0x0000001fff337819 */ /* 0x000fe40000011430 */
[----:B------:R-:W-:-:S02]  /*35e0*/  SHF.L.U64.HI R68, R113, 0x3, R64 ;  /* 0x0000000371447819 */ /* 0x000fc40000010240 */
[-C--:B------:R-:W-:Y:S02]  /*35f0*/  LEA R79, P4, R116, R61.reuse, 0x2 ;  /* 0x0000003d744f7211 */ /* 0x080fe400078810ff */
[-C--:B------:R-:W-:Y:S02]  /*3600*/  LEA R69, P6, R48, R61.reuse, 0x2 ;  /* 0x0000003d30457211 */ /* 0x080fe400078c10ff */
[----:B------:R-:W-:Y:S02]  /*3610*/  SHF.R.S32.HI R14, RZ, 0x1f, R117 ;  /* 0x0000001fff0e7819 */ /* 0x000fe40000011475 */
[----:B------:R-:W-:Y:S02]  /*3620*/  SHF.R.S32.HI R4, RZ, 0x1f, R49 ;  /* 0x0000001fff047819 */ /* 0x000fe40000011431 */
[-C--:B------:R-:W-:Y:S02]  /*3630*/  LEA R81, P3, R117, R61.reuse, 0x2 ;  /* 0x0000003d75517211 */ /* 0x080fe400078610ff */
[----:B------:R-:W-:-:S02]  /*3640*/  LEA R77, P5, R49, R61, 0x2 ;  /* 0x0000003d314d7211 */ /* 0x000fc400078a10ff */
[----:B------:R-:W-:Y:S02]  /*3650*/  SHF.L.U64.HI R29, R29, 0x2, R52 ;  /* 0x000000021d1d7819 */ /* 0x000fe40000010234 */
[----:B------:R-:W-:Y:S02]  /*3660*/  SHF.L.U64.HI R17, R17, 0x2, R50 ;  /* 0x0000000211117819 */ /* 0x000fe40000010232 */
[-C--:B------:R-:W-:Y:S02]  /*3670*/  LEA.HI.X R56, R116, R68.reuse, R53, 0x2, P4 ;  /* 0x0000004474387211 */ /* 0x080fe400020f1435 */
[-C--:B------:R-:W-:Y:S02]  /*3680*/  LEA.HI.X R52, R48, R68.reuse, R51, 0x2, P6 ;  /* 0x0000004430347211 */ /* 0x080fe400030f1433 */
[----:B------:R-:W-:Y:S02]  /*3690*/  SHF.R.S32.HI R50, RZ, 0x1f, R27 ;  /* 0x0000001fff327819 */ /* 0x000fe4000001141b */
[----:B------:R-:W-:-:S02]  /*36a0*/  LEA.HI.X R58, R117, R68, R14, 0x2, P3 ;  /* 0x00000044753a7211 */ /* 0x000fc400018f140e */
[----:B------:R-:W-:Y:S02]  /*36b0*/  LEA.HI.X R54, R49, R68, R4, 0x2, P5 ;  /* 0x0000004431367211 */ /* 0x000fe400028f1404 */
[----:B------:R-:W-:Y:S02]  /*36c0*/  SHF.R.S32.HI R51, RZ, 0x1f, R46 ;  /* 0x0000001fff337819 */ /* 0x000fe4000001142e */
[----:B------:R-:W-:Y:S02]  /*36d0*/  LEA R57, P4, R46, R61, 0x2 ;  /* 0x0000003d2e397211 */ /* 0x000fe400078810ff */
[----:B------:R-:W-:Y:S02]  /*36e0*/  SHF.R.S32.HI R14, RZ, 0x1f, R47 ;  /* 0x0000001fff0e7819 */ /* 0x000fe4000001142f */
[----:B------:R-:W-:Y:S02]  /*36f0*/  SHF.R.S32.HI R4, RZ, 0x1f, R45 ;  /* 0x0000001fff047819 */ /* 0x000fe4000001142d */
[----:B------:R-:W-:-:S02]  /*3700*/  SHF.R.S32.HI R49, RZ, 0x1f, R44 ;  /* 0x0000001fff317819 */ /* 0x000fc4000001142c */
[-C--:B------:R-:W-:Y:S02]  /*3710*/  LEA R59, P3, R47, R61.reuse, 0x2 ;  /* 0x0000003d2f3b7211 */ /* 0x080fe400078610ff */
[-C--:B------:R-:W-:Y:S02]  /*3720*/  LEA R55, P5, R45, R61.reuse, 0x2 ;  /* 0x0000003d2d377211 */ /* 0x080fe400078a10ff */
[----:B------:R-:W-:Y:S02]  /*3730*/  LEA R53, P6, R44, R61, 0x2 ;  /* 0x0000003d2c357211 */ /* 0x000fe400078c10ff */
[----:B------:R-:W-:Y:S02]  /*3740*/  SHF.L.U64.HI R27, R27, 0x2, R50 ;  /* 0x000000021b1b7819 */ /* 0x000fe40000010232 */
[-C--:B------:R-:W-:Y:S02]  /*3750*/  LEA.HI.X R48, R46, R68.reuse, R51, 0x2, P4 ;  /* 0x000000442e307211 */ /* 0x080fe400020f1433 */
[----:B------:R-:W-:-:S02]  /*3760*/  LEA.HI.X R50, R47, R68, R14, 0x2, P3 ;  /* 0x000000442f327211 */ /* 0x000fc400018f140e */
[-C--:B------:R-:W-:Y:S02]  /*3770*/  LEA.HI.X R46, R45, R68.reuse, R4, 0x2, P5 ;  /* 0x000000442d2e7211 */ /* 0x080fe400028f1404 */
[----:B------:R-:W-:Y:S02]  /*3780*/  LEA.HI.X R44, R44, R68, R49, 0x2, P6 ;  /* 0x000000442c2c7211 */ /* 0x000fe400030f1431 */
[----:B------:R-:W-:Y:S02]  /*3790*/  SHF.R.S32.HI R14, RZ, 0x1f, R43 ;  /* 0x0000001fff0e7819 */ /* 0x000fe4000001142b */
[----:B------:R-:W-:Y:S02]  /*37a0*/  SHF.R.S32.HI R47, RZ, 0x1f, R42 ;  /* 0x0000001fff2f7819 */ /* 0x000fe4000001142a */
[----:B------:R-:W-:Y:S02]  /*37b0*/  SHF.R.S32.HI R4, RZ, 0x1f, R41 ;  /* 0x0000001fff047819 */ /* 0x000fe40000011429 */
[----:B------:R-:W-:-:S02]  /*37c0*/  LEA R51, P3, R43, R61, 0x2 ;  /* 0x0000003d2b337211 */ /* 0x000fc400078610ff */
[-C--:B------:R-:W-:Y:S02]  /*37d0*/  LEA R49, P4, R42, R61.reuse, 0x2 ;  /* 0x0000003d2a317211 */ /* 0x080fe400078810ff */
[-C--:B------:R-:W-:Y:S02]  /*37e0*/  LEA R72, P5, R41, R61.reuse, 0x2 ;  /* 0x0000003d29487211 */ /* 0x080fe400078a10ff */
[----:B------:R-:W-:Y:S02]  /*37f0*/  SHF.R.S32.HI R45, RZ, 0x1f, R40 ;  /* 0x0000001fff2d7819 */ /* 0x000fe40000011428 */
[----:B------:R-:W-:Y:S02]  /*3800*/  LEA R70, P6, R40, R61, 0x2 ;  /* 0x0000003d28467211 */ /* 0x000fe400078c10ff */
        /* <DEDUP_REMOVED lines=16> */
[----:B------:R-:W-:Y:S02]  /*3910*/  IADD3 R81, P6, PT, R81, UR18, RZ ;  /* 0x0000001251517c10 */ /* 0x000fe4000ffde0ff */
[----:B------:R-:W-:Y:S02]  /*3920*/  IADD3 R79, P4, PT, R79, UR18, RZ ;  /* 0x000000124f4f7c10 */ /* 0x000fe4000ff9e0ff */
[----:B------:R-:W-:Y:S02]  /*3930*/  IADD3 R77, P5, PT, R77, UR18, RZ ;  /* 0x000000124d4d7c10 */ /* 0x000fe4000ffbe0ff */
[----:B------:R-:W-:-:S02]  /*3940*/  IADD3.X R58, PT, PT, R58, UR19, RZ, P6, !PT ;  /* 0x000000133a3a7c10 */ /* 0x000fc4000b7fe4ff */
[----:B------:R-:W-:Y:S02]  /*3950*/  IADD3.X R56, PT, PT, R56, UR19, RZ, P4, !PT ;  /* 0x0000001338387c10 */ /* 0x000fe4000a7fe4ff */
[----:B------:R-:W-:Y:S02]  /*3960*/  IADD3.X R54, PT, PT, R54, UR19, RZ, P5, !PT ;  /* 0x0000001336367c10 */ /* 0x000fe4000affe4ff */
        /* <DEDUP_REMOVED lines=15> */
[----:B------:R-:W-:-:S02]  /*3a60*/  LEA R16, P3, R139, R16, 0x3 ;  /* 0x000000108b107211 */ /* 0x000fc400078618ff */
[----:B------:R-:W-:Y:S02]  /*3a70*/  SHF.R.S32.HI R74, RZ, 0x1f, R139 ;  /* 0x0000001fff4a7819 */ /* 0x000fe4000001148b */
[----:B------:R-:W-:Y:S02]  /*3a80*/  SHF.R.S32.HI R89, RZ, 0x1f, R20 ;  /* 0x0000001fff597819 */ /* 0x000fe40000011414 */
[----:B------:R-:W-:Y:S02]  /*3a90*/  IADD3.X R40, PT, PT, R75, UR19, RZ, P6, !PT ;  /* 0x000000134b287c10 */ /* 0x000fe4000b7fe4ff */
[----:B------:R-:W-:Y:S02]  /*3aa0*/  IADD3.X R38, PT, PT, R73, UR19, RZ, P4, !PT ;  /* 0x0000001349267c10 */ /* 0x000fe4000a7fe4ff */
[----:B------:R-:W-:Y:S02]  /*3ab0*/  IADD3.X R34, PT, PT, R71, UR19, RZ, P5, !PT ;  /* 0x0000001347227c10 */ /* 0x000fe4000affe4ff */
[----:B------:R-:W-:-:S02]  /*3ac0*/  IADD3 R43, P6, PT, R67, UR18, RZ ;  /* 0x00000012432b7c10 */ /* 0x000fc4000ffde0ff */
[----:B------:R-:W-:Y:S02]  /*3ad0*/  IADD3 R41, P4, PT, R65, UR18, RZ ;  /* 0x0000001241297c10 */ /* 0x000fe4000ff9e0ff */
[----:B------:R-:W-:Y:S02]  /*3ae0*/  IADD3 R16, P5, PT, R16, UR16, RZ ;  /* 0x0000001010107c10 */ /* 0x000fe4000ffbe0ff */
[----:B------:R-:W-:Y:S02]  /*3af0*/  LEA.HI.X R62, R139, R62, R74, 0x3, P3 ;  /* 0x0000003e8b3e7211 */ /* 0x000fe400018f1c4a */
[----:B------:R-:W-:Y:S02]  /*3b00*/  SHF.R.S32.HI R60, RZ, 0x5, R60 ;  /* 0x00000005ff3c7819 */ /* 0x000fe4000001143c */
[----:B------:R-:W-:Y:S02]  /*3b10*/  SHF.L.U64.HI R89, R20, 0x2, R89 ;  /* 0x0000000214597819 */ /* 0x000fe40000010259 */
[----:B------:R-:W-:Y:S01]  /*3b20*/  IADD3.X R14, PT, PT, R14, UR19, RZ, P6, !PT ;  /* 0x000000130e0e7c10 */ /* 0x000fe2000b7fe4ff */
[----:B------:R-:W-:Y:S01]  /*3b30*/  VIADD R5, R60, 0xfffffffe ;  /* 0xfffffffe3c057836 */ /* 0x000fe20000000000 */
[----:B------:R-:W-:-:S02]  /*3b40*/  IADD3.X R4, PT, PT, R66, UR19, RZ, P4, !PT ;  /* 0x0000001342047c10 */ /* 0x000fc4000a7fe4ff */
[----:B------:R-:W-:Y:S02]  /*3b50*/  IADD3.X R20, PT, PT, R62, UR17, RZ, P5, !PT ;  /* 0x000000113e147c10 */ /* 0x000fe4000affe4ff */
[----:B------:R-:W-:Y:S02]  /*3b60*/  SHF.L.U64.HI R93, R113, 0x2, R64 ;  /* 0x00000002715d7819 */ /* 0x000fe40000010240 */
[----:B------:R-:W-:Y:S02]  /*3b70*/  VIMNMX R78, PT, PT, R60, 0x2, !PT ;  /* 0x000000023c4e7848 */ /* 0x000fe40007fe0100 */
[----:B------:R-:W-:Y:S02]  /*3b80*/  IADD3 R39, P6, PT, R63, UR18, RZ ;  /* 0x000000123f277c10 */ /* 0x000fe4000ffde0ff */
[----:B------:R-:W-:Y:S01]  /*3b90*/  IADD3 R35, P4, PT, R61, UR18, RZ ;  /* 0x000000123d237c10 */ /* 0x000fe2000ff9e0ff */
[----:B------:R-:W-:Y:S01]  /*3ba0*/  IMAD.MOV.U32 R61, RZ, RZ, RZ ;  /* 0x000000ffff3d7224 */ /* 0x000fe200078e00ff */
[----:B------:R-:W-:Y:S01]  /*3bb0*/  SHF.R.S32.HI R72, RZ, 0x1f, R15 ;  /* 0x0000001fff487819 */ /* 0x000fe2000001140f */
[----:B------:R-:W-:Y:S01]  /*3bc0*/  VIADD R78, R78, 0xffffffff ;  /* 0xffffffff4e4e7836 */ /* 0x000fe20000000000 */
[----:B------:R-:W-:Y:S01]  /*3bd0*/  SHF.R.S32.HI R70, RZ, 0x1f, R13 ;  /* 0x0000001fff467819 */ /* 0x000fe2000001140d */
[----:B------:R-:W-:Y:S01]  /*3be0*/  UMOV UR18, 0x1 ;  /* 0x0000000100127882 */ /* 0x000fe20000000000 */
[----:B------:R-:W-:-:S02]  /*3bf0*/  SHF.R.S32.HI R66, RZ, 0x1f, R11 ;  /* 0x0000001fff427819 */ /* 0x000fc4000001140b */
[----:B------:R-:W-:Y:S02]  /*3c00*/  SHF.R.S32.HI R64, RZ, 0x1f, R9 ;  /* 0x0000001fff407819 */ /* 0x000fe40000011409 */
[----:B------:R-:W-:Y:S02]  /*3c10*/  SHF.R.S32.HI R62, RZ, 0x1f, R7 ;  /* 0x0000001fff3e7819 */ /* 0x000fe40000011407 */
[----:B------:R-:W-:Y:S02]  /*3c20*/  IADD3.X R76, PT, PT, R76, UR19, RZ, P6, !PT ;  /* 0x000000134c4c7c10 */ /* 0x000fe4000b7fe4ff */
[----:B------:R-:W-:Y:S02]  /*3c30*/  IADD3.X R68, PT, PT, R68, UR19, RZ, P4, !PT ;  /* 0x0000001344447c10 */ /* 0x000fe4000a7fe4ff */
[----:B------:R-:W-:Y:S02]  /*3c40*/  SHF.L.U64.HI R97, R139, 0x2, R74 ;  /* 0x000000028b617819 */ /* 0x000fe4000001024a */
[----:B------:R-:W-:-:S02]  /*3c50*/  SHF.L.U64.HI R99, R15, 0x2, R72 ;  /* 0x000000020f637819 */ /* 0x000fc40000010248 */
[----:B------:R-:W-:Y:S02]  /*3c60*/  SHF.L.U64.HI R101, R13, 0x2, R70 ;  /* 0x000000020d657819 */ /* 0x000fe40000010246 */
[----:B------:R-:W-:Y:S02]  /*3c70*/  SHF.L.U64.HI R103, R11, 0x2, R66 ;  /* 0x000000020b677819 */ /* 0x000fe40000010242 */
[----:B------:R-:W-:Y:S02]  /*3c80*/  SHF.L.U64.HI R105, R9, 0x2, R64 ;  /* 0x0000000209697819 */ /* 0x000fe40000010240 */
[----:B------:R-:W-:-:S07]  /*3c90*/  SHF.L.U64.HI R107, R7, 0x2, R62 ;  /* 0x00000002076b7819 */ /* 0x000fce000001023e */
.L_x_10:
[----:B------:R-:W-:Y:S01]  /*3ca0*/  UIADD3 UR5, UPT, UPT, UR5, 0x1, URZ ;  /* 0x0000000105057890 */ /* 0x000fe2000fffe0ff */
[----:B------:R-:W-:-:S04]  /*3cb0*/  DEPBAR.LE SB0, 0x0 ;  /* 0x000080000000791a */ /* 0x000fc80000000000 */
[----:B------:R-:W-:Y:S01]  /*3cc0*/  ULEA UR12, UR18, UR10, 0x3 ;  /* 0x0000000a120c7291 */ /* 0x000fe2000f8e18ff */
[----:B------:R-:W-:Y:S01]  /*3cd0*/  IMAD.U32 R61, R61, -0x80000000, RZ ;  /* 0x800000003d3d7824 */ /* 0x000fe200078e00ff */
[----:B------:R-:W-:Y:S02]  /*3ce0*/  UISETP.GT.AND UP1, UPT, UR5, 0x1, UPT ;  /* 0x000000010500788c */ /* 0x000fe4000bf24270 */
[----:B------:R-:W-:Y:S02]  /*3cf0*/  UIADD3 UR12, UPT, UPT, UR12, 0x8000, URZ ;  /* 0x000080000c0c7890 */ /* 0x000fe4000fffe0ff */
[----:B------:R-:W-:Y:S01]  /*3d00*/  USEL UR5, UR5, URZ, !UP1 ;  /* 0x000000ff05057287 */ /* 0x000fe2000c800000 */
[----:B------:R-:W-:Y:S06]  /*3d10*/  BAR.SYNC.DEFER_BLOCKING 0x0 ;  /* 0x0000000000007b1d */ /* 0x000fec0000010000 */
[----:B------:R-:W-:Y:S05]  /*3d20*/  @P1 BRA `(.L_x_8) ;  /* 0x00000000009c1947 */ /* 0x000fea0003800000 */
[----:B------:R-:W-:Y:S01]  /*3d30*/  ULEA UR4, UR5, UR10, 0xd ;  /* 0x0000000a05047291 */ /* 0x000fe2000f8e68ff */
[----:B------:R-:W-:Y:S01]  /*3d40*/  UMOV UR8, URZ ;  /* 0x000000ff00087c82 */ /* 0x000fe20008000000 */
[----:B------:R-:W-:Y:S02]  /*3d50*/  UMOV UR9, URZ ;  /* 0x000000ff00097c82 */ /* 0x000fe40008000000 */
[----:B------:R-:W-:Y:S02]  /*3d60*/  USHF.R.U32.HI UR14, URZ, 0x4, UR4 ;  /* 0x00000004ff0e7899 */ /* 0x000fe40008011604 */
[----:B------:R-:W-:Y:S02]  /*3d70*/  UIADD3 UR4, UPT, UPT, UR4, 0x4000, URZ ;  /* 0x0000400004047890 */ /* 0x000fe4000fffe0ff */
[----:B------:R-:W-:Y:S02]  /*3d80*/  USGXT.U32 UR14, UR14, 0xe ;  /* 0x0000000e0e0e789a */ /* 0x000fe40008000000 */
[----:B------:R-:W-:-:S02]  /*3d90*/  USHF.R.U32.HI UR4, URZ, 0x4, UR4 ;  /* 0x00000004ff047899 */ /* 0x000fc40008011604 */
[----:B------:R-:W-:Y:S02]  /*3da0*/  UIADD3 UR24, UP1, UPT, UR14, 0x2, URZ ;  /* 0x000000020e187890 */ /* 0x000fe4000ff3e0ff */
[----:B------:R-:W-:Y:S02]  /*3db0*/  USGXT.U32 UR16, UR4, 0xe ;  /* 0x0000000e0410789a */ /* 0x000fe40008000000 */
[----:B------:R-:W-:Y:S01]  /*3dc0*/  UIADD3 UR28, UP2, UPT, UR24, 0x2, URZ ;  /* 0x00000002181c7890 */ /* 0x000fe2000ff5e0ff */
[----:B------:R-:W-:Y:S01]  /*3dd0*/  UMOV UR4, URZ ;  /* 0x000000ff00047c82 */ /* 0x000fe20008000000 */
[----:B------:R-:W-:Y:S01]  /*3de0*/  UMOV UR34, 0x0 ;  /* 0x0000000000227882 */ /* 0x000fe20000000000 */
[----:B------:R-:W-:Y:S02]  /*3df0*/  UIADD3.X UR25, UPT, UPT, UR4, 0x40004040, URZ, UP1, !UPT ;  /* 0x4000404004197890 */ /* 0x000fe40008ffe4ff */
[----:B------:R-:W-:Y:S02]  /*3e00*/  UIADD3 UR26, UP1, UPT, UR16, 0x2, URZ ;  /* 0x00000002101a7890 */ /* 0x000fe4000ff3e0ff */
[----:B------:R-:W-:-:S02]  /*3e10*/  UIADD3.X UR29, UPT, UPT, UR25, URZ, URZ, UP2, !UPT ;  /* 0x000000ff191d7290 */ /* 0x000fc400097fe4ff */
[----:B------:R-:W-:Y:S02]  /*3e20*/  UIADD3.X UR27, UPT, UPT, UR8, 0x40004040, URZ, UP1, !UPT ;  /* 0x40004040081b7890 */ /* 0x000fe40008ffe4ff */
[----:B------:R-:W-:Y:S01]  /*3e30*/  UIADD3 UR30, UP1, UPT, UR24, 0x4, URZ ;  /* 0x00000004181e7890 */ /* 0x000fe2000ff3e0ff */
[----:B------:R-:W-:Y:S01]  /*3e40*/  UMOV UR8, UR12 ;  /* 0x0000000c00087c82 */ /* 0x000fe20008000000 */
[----:B------:R-:W-:Y:S01]  /*3e50*/  UMOV UR35, 0x4100910 ;  /* 0x0410091000237882 */ /* 0x000fe20000000000 */
[----:B------:R-:W-:Y:S01]  /*3e60*/  UMOV UR4, UR8 ;  /* 0x0000000800047c82 */ /* 0x000fe20008000000 */
[----:B------:R-:W-:Y:S02]  /*3e70*/  UIADD3 UR8, UP2, UPT, UR26, 0x2, URZ ;  /* 0x000000021a087890 */ /* 0x000fe4000ff5e0ff */
[----:B------:R-:W-:Y:S02]  /*3e80*/  UIADD3.X UR31, UPT, UPT, UR25, URZ, URZ, UP1, !UPT ;  /* 0x000000ff191f7290 */ /* 0x000fe40008ffe4ff */
[----:B------:R-:W-:-:S02]  /*3e90*/  UIADD3 UR32, UP1, UPT, UR26, 0x4, URZ ;  /* 0x000000041a207890 */ /* 0x000fc4000ff3e0ff */
[----:B------:R-:W-:Y:S02]  /*3ea0*/  UIADD3.X UR9, UPT, UPT, UR27, URZ, URZ, UP2, !UPT ;  /* 0x000000ff1b097290 */ /* 0x000fe400097fe4ff */
[----:B------:R-:W-:Y:S01]  /*3eb0*/  UIADD3.X UR33, UPT, UPT, UR27, URZ, URZ, UP1, !UPT ;  /* 0x000000ff1b217290 */ /* 0x000fe20008ffe4ff */
[----:B------:R-:W-:Y:S01]  /*3ec0*/  UMOV UR15, 0x40004040 ;  /* 0x40004040000f7882 */ /* 0x000fe20000000000 */
[----:B------:R-:W-:Y:S01]  /*3ed0*/  UMOV UR17, 0x40004040 ;  /* 0x4000404000117882 */ /* 0x000fe20000000000 */
[----:B------:R-:W-:Y:S01]  /*3ee0*/  UMOV UR36, 0x0 ;  /* 0x0000000000247882 */ /* 0x000fe20000000000 */
[----:B------:R-:W-:Y:S01]  /*3ef0*/  UMOV UR37, 0x4100910 ;  /* 0x0410091000257882 */ /* 0x000fe20000000000 */
[----:B------:R-:W-:Y:S01]  /*3f00*/  UMOV UR38, 0x0 ;  /* 0x0000000000267882 */ /* 0x000fe20000000000 */
[----:B------:R-:W-:Y:S01]  /*3f10*/  UMOV UR39, 0x4100910 ;  /* 0x0410091000277882 */ /* 0x000fe20000000000 */
[----:B------:R1:W-:Y:S01]  /*3f20*/  UTCHMMA gdesc[UR14], gdesc[UR16], tmem[UR22], tmem[UR34], idesc[UR35], UPT ;  /* 0x00ff22100e0075ea */ /* 0x0003e2000b800016 */
[----:B------:R-:W-:Y:S01]  /*3f30*/  UMOV UR40, 0x0 ;  /* 0x0000000000287882 */ /* 0x000fe20000000000 */
[----:B------:R-:W-:Y:S01]  /*3f40*/  UMOV UR41, 0x4100910 ;  /* 0x0410091000297882 */ /* 0x000fe20000000000 */
[----:B------:R1:W-:Y:S01]  /*3f50*/  UTCHMMA gdesc[UR24], gdesc[UR26], tmem[UR22], tmem[UR36], idesc[UR37], UPT ;  /* 0x00ff241a180075ea */ /* 0x0003e2000b800016 */
[----:B------:R1:W-:Y:S01]  /*3f60*/  UTCHMMA gdesc[UR28], gdesc[UR8], tmem[UR22], tmem[UR38], idesc[UR39], UPT ;  /* 0x00ff26081c0075ea */ /* 0x0003e2000b800016 */
[----:B------:R1:W-:Y:S01]  /*3f70*/  UTCHMMA gdesc[UR30], gdesc[UR32], tmem[UR22], tmem[UR40], idesc[UR41], UPT ;  /* 0x00ff28201e0075ea */ /* 0x0003e2000b800016 */
[----:B------:R1:W-:Y:S01]  /*3f80*/  UTCBAR [UR4], URZ ;  /* 0x000000ff040073e9 */ /* 0x0003e200080000ff */
[----:B------:R-:W-:Y:S01]  /*3f90*/  NOP ;  /* 0x0000000000007918 */ /* 0x000fe20000000000 */
.L_x_8:
[----:B------:R-:W2:Y:S01]  /*3fa0*/  SYNCS.PHASECHK.TRANS64.TRYWAIT P3, [UR13], R61 ;  /* 0x0000003dff0075a7 */ /* 0x000ea2000806110d */
[----:B------:R-:W-:Y:S01]  /*3fb0*/  ISETP.LE.AND P5, PT, R5, UR7, PT ;  /* 0x0000000705007c0c */ /* 0x000fe2000bfa3270 */
[----:B-1----:R-:W-:Y:S01]  /*3fc0*/  UMOV UR4, UR6 ;  /* 0x0000000600047c82 */ /* 0x002fe20008000000 */
[----:B--2---:R-:W-:Y:S11]  /*3fd0*/  @!P3 BRA `(.L_x_9) ;  /* 0x00000020007cb947 */ /* 0x004ff60003800000 */
.L_x_16:
[----:B------:R-:W-:Y:S01]  /*3fe0*/  BAR.SYNC.DEFER_BLOCKING 0x0 ;  /* 0x0000000000007b1d */ /* 0x000fe20000010000 */
[-C--:B------:R-:W-:Y:S01]  /*3ff0*/  ISETP.GE.AND P3, PT, R36, R95.reuse, PT ;  /* 0x0000005f2400720c */ /* 0x080fe20003f66270 */
[----:B------:R-:W-:Y:S01]  /*4000*/  UIADD3 UR18, UPT, UPT, UR18, 0x1, URZ ;  /* 0x0000000112127890 */ /* 0x000fe2000fffe0ff */
[-C--:B------:R-:W-:Y:S01]  /*4010*/  ISETP.GE.AND P6, PT, R8, R95.reuse, PT ;  /* 0x0000005f0800720c */ /* 0x080fe20003fc6270 */
[----:B------:R-:W-:Y:S01]  /*4020*/  UIADD3 UR7, UPT, UPT, UR7, 0x1, URZ ;  /* 0x0000000107077890 */ /* 0x000fe2000fffe0ff */
[----:B------:R-:W-:Y:S01]  /*4030*/  SEL R60, RZ, 0x4, P3 ;  /* 0x00000004ff3c7807 */ /* 0x000fe20001800000 */
[----:B------:R-:W-:Y:S01]  /*4040*/  UISETP.GT.AND UP1, UPT, UR18, 0x1, UPT ;  /* 0x000000011200788c */ /* 0x000fe2000bf24270 */
[----:B------:R-:W-:Y:S01]  /*4050*/  ISETP.GE.AND P3, PT, R6, R95, PT ;  /* 0x0000005f0600720c */ /* 0x000fe20003f66270 */
[----:B------:R-:W-:Y:S01]  /*4060*/  UMOV UR13, UR12 ;  /* 0x0000000c000d7c82 */ /* 0x000fe20008000000 */
[----:B------:R-:W-:Y:S01]  /*4070*/  SEL R60, R60, RZ, !P5 ;  /* 0x000000ff3c3c7207 */ /* 0x000fe20006800000 */
[----:B------:R-:W-:-:S03]  /*4080*/  USEL UR18, UR18, URZ, !UP1 ;  /* 0x000000ff12127287 */ /* 0x000fc6000c800000 */
[----:B------:R-:W-:Y:S01]  /*4090*/  ISETP.NE.U32.AND P4, PT, R60, RZ, PT ;  /* 0x000000ff3c00720c */ /* 0x000fe20003f85070 */
[----:B------:R-:W-:Y:S01]  /*40a0*/  ULEA UR6, UR18, UR10, 0xd ;  /* 0x0000000a12067291 */ /* 0x000fe2000f8e68ff */
[----:B------:R-:W-:Y:S02]  /*40b0*/  SEL R60, RZ, 0x4, P3 ;  /* 0x00000004ff3c7807 */ /* 0x000fe40001800000 */
[-C--:B------:R-:W-:Y:S02]  /*40c0*/  LEA R62, P3, R7, R16.reuse, 0x2 ;  /* 0x00000010073e7211 */ /* 0x080fe400078610ff */
[----:B------:R-:W-:Y:S01]  /*40d0*/  SEL R60, R60, RZ, !P5 ;  /* 0x000000ff3c3c7207 */ /* 0x000fe20006800000 */
[----:B------:R-:W-:Y:S02]  /*40e0*/  VIADD R67, R120, UR6 ;  /* 0x0000000678437c36 */ /* 0x000fe40008000000 */
[----:B------:R-:W-:Y:S01]  /*40f0*/  IMAD.X R63, R20, 0x1, R107, P3 ;  /* 0x00000001143f7824 */ /* 0x000fe200018e066b */
[----:B------:R-:W-:Y:S01]  /*4100*/  ISETP.NE.U32.AND P3, PT, R60, RZ, PT ;  /* 0x000000ff3c00720c */ /* 0x000fe20003f65070 */
[----:B------:R-:W-:Y:S01]  /*4110*/  VIADD R71, R121, UR6 ;  /* 0x0000000679477c36 */ /* 0x000fe20008000000 */
[----:B------:R-:W-:Y:S01]  /*4120*/  SEL R60, RZ, 0x4, P6 ;  /* 0x00000004ff3c7807 */ /* 0x000fe20003000000 */
[----:B------:R-:W-:Y:S01]  /*4130*/  VIADD R73, R129, UR6 ;  /* 0x0000000681497c36 */ /* 0x000fe20008000000 */
[----:B------:R-:W-:Y:S01]  /*4140*/  @!PT LDS RZ, [RZ] ;  /* 0x00000000fffff984 */ /* 0x000fe20000000800 */
[----:B------:R-:W-:Y:S01]  /*4150*/  @!PT LDS RZ, [RZ] ;  /* 0x00000000fffff984 */ /* 0x000fe20000000800 */
[----:B------:R-:W-:Y:S01]  /*4160*/  @!PT LDS RZ, [RZ] ;  /* 0x00000000fffff984 */ /* 0x000fe20000000800 */
[----:B------:R1:W-:Y:S01]  /*4170*/  LDGSTS.E [R67], desc[UR20][R62.64], P4 ;  /* 0x000000003e437fae */ /* 0x0003e2000a1a1014 */
[----:B------:R-:W-:Y:S01]  /*4180*/  LEA R64, P4, R9, R16, 0x2 ;  /* 0x0000001009407211 */ /* 0x000fe200078810ff */
[----:B------:R-:W-:Y:S01]  /*4190*/  VIADD R75, R131, UR6 ;  /* 0x00000006834b7c36 */ /* 0x000fe20008000000 */
[----:B------:R-:W-:Y:S01]  /*41a0*/  SEL R60, R60, RZ, !P5 ;  /* 0x000000ff3c3c7207 */ /* 0x000fe20006800000 */
[----:B------:R-:W-:Y:S01]  /*41b0*/  VIADD R109, R138, UR6 ;  /* 0x000000068a6d7c36 */ /* 0x000fe20008000000 */
[----:B------:R-:W-:Y:S01]  /*41c0*/  ISETP.GE.AND P6, PT, R10, R95, PT ;  /* 0x0000005f0a00720c */ /* 0x000fe20003fc6270 */
[----:B------:R-:W-:Y:S01]  /*41d0*/  IMAD.X R65, R20, 0x1, R105, P4 ;  /* 0x0000000114417824 */ /* 0x000fe200020e0669 */
[----:B------:R-:W-:Y:S01]  /*41e0*/  ISETP.NE.U32.AND P4, PT, R60, RZ, PT ;  /* 0x000000ff3c00720c */ /* 0x000fe20003f85070 */
[----:B------:R-:W-:Y:S01]  /*41f0*/  VIADD R111, R119, UR6 ;  /* 0x00000006776f7c36 */ /* 0x000fe20008000000 */
[----:B------:R-:W-:-:S02]  /*4200*/  SEL R61, RZ, 0x4, P6 ;  /* 0x00000004ff3d7807 */ /* 0x000fc40003000000 */
[----:B------:R2:W-:Y:S01]  /*4210*/  LDGSTS.E [R67+0x8], desc[UR20][R64.64], P3 ;  /* 0x0000800040437fae */ /* 0x0005e200099a1014 */
[-C--:B------:R-:W-:Y:S02]  /*4220*/  LEA R60, P3, R11, R16.reuse, 0x2 ;  /* 0x000000100b3c7211 */ /* 0x080fe400078610ff */
[----:B------:R-:W-:Y:S02]  /*4230*/  SEL R66, R61, RZ, !P5 ;  /* 0x000000ff3d427207 */ /* 0x000fe40006800000 */
[----:B------:R-:W-:Y:S01]  /*4240*/  ISETP.GE.AND P6, PT, R12, R95, PT ;  /* 0x0000005f0c00720c */ /* 0x000fe20003fc6270 */
[----:B------:R-:W-:Y:S01]  /*4250*/  IMAD.X R61, R20, 0x1, R103, P3 ;  /* 0x00000001143d7824 */ /* 0x000fe200018e0667 */
[----:B------:R-:W-:Y:S02]  /*4260*/  ISETP.NE.U32.AND P3, PT, R66, RZ, PT ;  /* 0x000000ff4200720c */ /* 0x000fe40003f65070 */
[----:B-1----:R-:W-:Y:S02]  /*4270*/  SEL R63, RZ, 0x4, P6 ;  /* 0x00000004ff3f7807 */ /* 0x002fe40003000000 */
[----:B------:R1:W-:Y:S01]  /*4280*/  LDGSTS.E [R71], desc[UR20][R60.64], P4 ;  /* 0x000000003c477fae */ /* 0x0003e2000a1a1014 */
[----:B------:R-:W-:Y:S01]  /*4290*/  LEA R62, P4, R13, R16, 0x2 ;  /* 0x000000100d3e7211 */ /* 0x000fe200078810ff */
[----:B--2---:R-:W-:Y:S01]  /*42a0*/  VIADD R67, R123, UR6 ;  /* 0x000000067b437c36 */ /* 0x004fe20008000000 */
[----:B------:R-:W-:-:S02]  /*42b0*/  SEL R64, R63, RZ, !P5 ;  /* 0x000000ff3f407207 */ /* 0x000fc40006800000 */
[-C--:B------:R-:W-:Y:S01]  /*42c0*/  ISETP.GE.AND P6, PT, R118, R95.reuse, PT ;  /* 0x0000005f7600720c */ /* 0x080fe20003fc6270 */
[----:B------:R-:W-:Y:S01]  /*42d0*/  IMAD.X R63, R20, 0x1, R101, P4 ;  /* 0x00000001143f7824 */ /* 0x000fe200020e0665 */
[----:B------:R-:W-:Y:S02]  /*42e0*/  ISETP.NE.U32.AND P4, PT, R64, RZ, PT ;  /* 0x000000ff4000720c */ /* 0x000fe40003f85070 */
[----:B------:R-:W-:Y:S02]  /*42f0*/  SEL R65, RZ, 0x4, P6 ;  /* 0x00000004ff417807 */ /* 0x000fe40003000000 */
[----:B------:R2:W-:Y:S01]  /*4300*/  LDGSTS.E [R71+0x8], desc[UR20][R62.64], P3 ;  /* 0x000080003e477fae */ /* 0x0005e200099a1014 */
[----:B------:R-:W-:Y:S02]  /*4310*/  LEA R64, P3, R15, R16, 0x2 ;  /* 0x000000100f407211 */ /* 0x000fe400078610ff */
[----:B------:R-:W-:Y:S02]  /*4320*/  SEL R66, R65, RZ, !P5 ;  /* 0x000000ff41427207 */ /* 0x000fe40006800000 */
[----:B------:R-:W-:Y:S01]  /*4330*/  ISETP.GE.AND P6, PT, R122, R95, PT ;  /* 0x0000005f7a00720c */ /* 0x000fe20003fc6270 */
[----:B------:R-:W-:Y:S01]  /*4340*/  IMAD.X R65, R20, 0x1, R99, P3 ;  /* 0x0000000114417824 */ /* 0x000fe200018e0663 */
[----:B------:R-:W-:-:S02]  /*4350*/  ISETP.NE.U32.AND P3, PT, R66, RZ, PT ;  /* 0x000000ff4200720c */ /* 0x000fc40003f65070 */
[----:B-1----:R-:W-:Y:S02]  /*4360*/  SEL R61, RZ, 0x4, P6 ;  /* 0x00000004ff3d7807 */ /* 0x002fe40003000000 */
[----:B------:R1:W-:Y:S01]  /*4370*/  LDGSTS.E [R67], desc[UR20][R64.64], P4 ;  /* 0x0000000040437fae */ /* 0x0003e2000a1a1014 */
[----:B------:R-:W-:Y:S02]  /*4380*/  IADD3 R60, P4, PT, R24, R16, RZ ;  /* 0x00000010183c7210 */ /* 0x000fe40007f9e0ff */
[----:B--2---:R-:W-:Y:S02]  /*4390*/  SEL R62, R61, RZ, !P5 ;  /* 0x000000ff3d3e7207 */ /* 0x004fe40006800000 */
[----:B------:R-:W-:Y:S01]  /*43a0*/  ISETP.GE.AND P6, PT, R124, R95, PT ;  /* 0x0000005f7c00720c */ /* 0x000fe20003fc6270 */
[----:B------:R-:W-:Y:S01]  /*43b0*/  IMAD.X R61, R20, 0x1, R17, P4 ;  /* 0x00000001143d7824 */ /* 0x000fe200020e0611 */
[----:B------:R-:W-:Y:S02]  /*43c0*/  ISETP.NE.U32.AND P4, PT, R62, RZ, PT ;  /* 0x000000ff3e00720c */ /* 0x000fe40003f85070 */
[----:B------:R-:W-:-:S02]  /*43d0*/  SEL R63, RZ, 0x4, P6 ;  /* 0x00000004ff3f7807 */ /* 0x000fc40003000000 */
[----:B------:R2:W-:Y:S01]  /*43e0*/  LDGSTS.E [R67+0x8], desc[UR20][R60.64], P3 ;  /* 0x000080003c437fae */ /* 0x0005e200099a1014 */
[-C--:B------:R-:W-:Y:S02]  /*43f0*/  IADD3 R62, P3, PT, R26, R16.reuse, RZ ;  /* 0x000000101a3e7210 */ /* 0x080fe40007f7e0ff */
[----:B------:R-:W-:Y:S02]  /*4400*/  SEL R66, R63, RZ, !P5 ;  /* 0x000000ff3f427207 */ /* 0x000fe40006800000 */
[----:B------:R-:W-:Y:S01]  /*4410*/  ISETP.GE.AND P6, PT, R126, R95, PT ;  /* 0x0000005f7e00720c */ /* 0x000fe20003fc6270 */
[----:B------:R-:W-:Y:S01]  /*4420*/  IMAD.X R63, R20, 0x1, R19, P3 ;  /* 0x00000001143f7824 */ /* 0x000fe200018e0613 */
[----:B------:R-:W-:Y:S02]  /*4430*/  ISETP.NE.U32.AND P3, PT, R66, RZ, PT ;  /* 0x000000ff4200720c */ /* 0x000fe40003f65070 */
[----:B-1----:R-:W-:Y:S02]  /*4440*/  SEL R65, RZ, 0x4, P6 ;  /* 0x00000004ff417807 */ /* 0x002fe40003000000 */
[----:B------:R-:W-:Y:S01]  /*4450*/  LDGSTS.E [R73], desc[UR20][R62.64], P4 ;  /* 0x000000003e497fae */ /* 0x000fe2000a1a1014 */
[----:B------:R-:W-:-:S02]  /*4460*/  IADD3 R64, P4, PT, R28, R16, RZ ;  /* 0x000000101c407210 */ /* 0x000fc40007f9e0ff */
[----:B--2---:R-:W-:Y:S02]  /*4470*/  SEL R60, R65, RZ, !P5 ;  /* 0x000000ff413c7207 */ /* 0x004fe40006800000 */
[----:B------:R-:W-:Y:S01]  /*4480*/  ISETP.GE.AND P6, PT, R128, R95, PT ;  /* 0x0000005f8000720c */ /* 0x000fe20003fc6270 */
[----:B------:R-:W-:Y:S01]  /*4490*/  IMAD.X R65, R20, 0x1, R21, P4 ;  /* 0x0000000114417824 */ /* 0x000fe200020e0615 */
[----:B------:R-:W-:Y:S02]  /*44a0*/  ISETP.NE.U32.AND P4, PT, R60, RZ, PT ;  /* 0x000000ff3c00720c */ /* 0x000fe40003f85070 */
[----:B------:R-:W-:Y:S02]  /*44b0*/  SEL R60, RZ, 0x4, P6 ;  /* 0x00000004ff3c7807 */ /* 0x000fe40003000000 */
[----:B------:R-:W-:Y:S01]  /*44c0*/  IADD3 R66, P6, PT, R30, R16, RZ ;  /* 0x000000101e427210 */ /* 0x000fe20007fde0ff */
[----:B------:R1:W-:Y:S01]  /*44d0*/  LDGSTS.E [R73+0x8], desc[UR20][R64.64], P3 ;  /* 0x0000800040497fae */ /* 0x0003e200099a1014 */
[----:B------:R-:W-:-:S02]  /*44e0*/  SEL R60, R60, RZ, !P5 ;  /* 0x000000ff3c3c7207 */ /* 0x000fc40006800000 */
[-C--:B------:R-:W-:Y:S01]  /*44f0*/  ISETP.GE.AND P3, PT, R130, R95.reuse, PT ;  /* 0x0000005f8200720c */ /* 0x080fe20003f66270 */
[----:B------:R-:W-:Y:S01]  /*4500*/  IMAD.X R67, R20, 0x1, R23, P6 ;  /* 0x0000000114437824 */ /* 0x000fe200030e0617 */
[----:B------:R-:W-:Y:S02]  /*4510*/  ISETP.NE.U32.AND P6, PT, R60, RZ, PT ;  /* 0x000000ff3c00720c */ /* 0x000fe40003fc5070 */
[----:B------:R-:W-:Y:S02]  /*4520*/  SEL R60, RZ, 0x4, P3 ;  /* 0x00000004ff3c7807 */ /* 0x000fe40001800000 */
[----:B------:R-:W-:Y:S01]  /*4530*/  IADD3 R70, P3, PT, R31, R16, RZ ;  /* 0x000000101f467210 */ /* 0x000fe20007f7e0ff */
[----:B------:R2:W-:Y:S01]  /*4540*/  LDGSTS.E [R75], desc[UR20][R66.64], P4 ;  /* 0x00000000424b7fae */ /* 0x0005e2000a1a1014 */
[----:B------:R-:W-:Y:S01]  /*4550*/  SEL R60, R60, RZ, !P5 ;  /* 0x000000ff3c3c7207 */ /* 0x000fe20006800000 */
[----:B-1----:R-:W-:Y:S01]  /*4560*/  VIADD R73, R137, UR6 ;  /* 0x0000000689497c36 */ /* 0x002fe20008000000 */
[----:B------:R-:W-:Y:S01]  /*4570*/  ISETP.GE.AND P4, PT, R132, R95, PT ;  /* 0x0000005f8400720c */ /* 0x000fe20003f86270 */
[----:B------:R-:W-:Y:S01]  /*4580*/  IMAD.X R71, R20, 0x1, R25, P3 ;  /* 0x0000000114477824 */ /* 0x000fe200018e0619 */
[----:B------:R-:W-:-:S02]  /*4590*/  ISETP.NE.U32.AND P3, PT, R60, RZ, PT ;  /* 0x000000ff3c00720c */ /* 0x000fc40003f65070 */
[----:B------:R-:W-:Y:S02]  /*45a0*/  SEL R61, RZ, 0x4, P4 ;  /* 0x00000004ff3d7807 */ /* 0x000fe40002000000 */
[----:B------:R-:W-:Y:S01]  /*45b0*/  LDGSTS.E [R75+0x8], desc[UR20][R70.64], P6 ;  /* 0x00008000464b7fae */ /* 0x000fe2000b1a1014 */
[----:B------:R-:W-:Y:S02]  /*45c0*/  ISETP.GE.AND P4, PT, R125, R95, PT ;  /* 0x0000005f7d00720c */ /* 0x000fe40003f86270 */
[----:B------:R-:W-:Y:S01]  /*45d0*/  IADD3 R60, P6, PT, R32, R16, RZ ;  /* 0x00000010203c7210 */ /* 0x000fe20007fde0ff */
[----:B--2---:R-:W-:Y:S01]  /*45e0*/  VIADD R67, R135, UR6 ;  /* 0x0000000687437c36 */ /* 0x004fe20008000000 */
[----:B------:R-:W-:Y:S02]  /*45f0*/  SEL R62, R61, RZ, !P5 ;  /* 0x000000ff3d3e7207 */ /* 0x000fe40006800000 */
[----:B------:R-:W-:Y:S01]  /*4600*/  SEL R63, RZ, 0x4, P4 ;  /* 0x00000004ff3f7807 */ /* 0x000fe20002000000 */
[----:B------:R-:W-:Y:S01]  /*4610*/  IMAD.X R61, R20, 0x1, R27, P6 ;  /* 0x00000001143d7824 */ /* 0x000fe200030e061b */
[----:B------:R-:W-:-:S02]  /*4620*/  ISETP.NE.U32.AND P4, PT, R62, RZ, PT ;  /* 0x000000ff3e00720c */ /* 0x000fc40003f85070 */
[----:B------:R-:W-:Y:S02]  /*4630*/  SEL R63, R63, RZ, !P5 ;  /* 0x000000ff3f3f7207 */ /* 0x000fe40006800000 */
[----:B------:R-:W-:Y:S01]  /*4640*/  IADD3 R62, P6, PT, R33, R16, RZ ;  /* 0x00000010213e7210 */ /* 0x000fe20007fde0ff */
[----:B------:R1:W-:Y:S01]  /*4650*/  LDGSTS.E [R67], desc[UR20][R60.64], P3 ;  /* 0x000000003c437fae */ /* 0x0003e200099a1014 */
[----:B------:R-:W-:-:S03]  /*4660*/  ISETP.NE.U32.AND P3, PT, R63, RZ, PT ;  /* 0x000000ff3f00720c */ /* 0x000fc60003f65070 */
[----:B------:R-:W-:Y:S01]  /*4670*/  IMAD.X R63, R20, 0x1, R29, P6 ;  /* 0x00000001143f7824 */ /* 0x000fe200030e061d */
[----:B------:R-:W-:-:S04]  /*4680*/  ISETP.GE.AND P6, PT, R127, R95, PT ;  /* 0x0000005f7f00720c */ /* 0x000fc80003fc6270 */
[----:B------:R-:W-:Y:S01]  /*4690*/  SEL R66, RZ, 0x4, P6 ;  /* 0x00000004ff427807 */ /* 0x000fe20003000000 */
[----:B------:R2:W-:Y:S01]  /*46a0*/  LDGSTS.E [R67+0x8], desc[UR20][R62.64], P4 ;  /* 0x000080003e437fae */ /* 0x0005e2000a1a1014 */
[-C--:B------:R-:W-:Y:S01]  /*46b0*/  ISETP.GE.AND P6, PT, R133, R95.reuse, PT ;  /* 0x0000005f8500720c */ /* 0x080fe20003fc6270 */
[----:B-1----:R-:W-:Y:S01]  /*46c0*/  IMAD.MOV.U32 R60, RZ, RZ, R16 ;  /* 0x000000ffff3c7224 */ /* 0x002fe200078e0010 */
[----:B------:R-:W-:Y:S01]  /*46d0*/  SEL R66, R66, RZ, !P5 ;  /* 0x000000ff42427207 */ /* 0x000fe20006800000 */
[----:B------:R-:W-:Y:S01]  /*46e0*/  IMAD.MOV.U32 R61, RZ, RZ, R20 ;  /* 0x000000ffff3d7224 */ /* 0x000fe200078e0014 */
[----:B------:R-:W-:Y:S02]  /*46f0*/  SEL R70, RZ, 0x4, P6 ;  /* 0x00000004ff467807 */ /* 0x000fe40003000000 */
[-C--:B------:R-:W-:Y:S01]  /*4700*/  ISETP.GE.AND P6, PT, R18, R95.reuse, PT ;  /* 0x0000005f1200720c */ /* 0x080fe20003fc6270 */
[----:B------:R-:W-:Y:S01]  /*4710*/  IMAD.WIDE R64, R91, 0x4, R60 ;  /* 0x000000045b407825 */ /* 0x000fe200078e023c */
[----:B------:R-:W-:-:S02]  /*4720*/  ISETP.GE.AND P4, PT, R134, R95, PT ;  /* 0x0000005f8600720c */ /* 0x000fc40003f86270 */
[----:B------:R-:W-:Y:S01]  /*4730*/  SEL R70, R70, RZ, !P5 ;  /* 0x000000ff46467207 */ /* 0x000fe20006800000 */
[----:B------:R-:W-:Y:S01]  /*4740*/  VIADD R95, R95, 0xffffffe0 ;  /* 0xffffffe05f5f7836 */ /* 0x000fe20000000000 */
[----:B------:R1:W-:Y:S01]  /*4750*/  LDGSTS.E [R73], desc[UR20][R64.64], P3 ;  /* 0x0000000040497fae */ /* 0x0003e200099a1014 */
[----:B------:R-:W-:Y:S02]  /*4760*/  ISETP.NE.U32.AND P3, PT, R66, RZ, PT ;  /* 0x000000ff4200720c */ /* 0x000fe40003f65070 */
[----:B------:R-:W-:Y:S02]  /*4770*/  SEL R71, RZ, 0x4, P6 ;  /* 0x00000004ff477807 */ /* 0x000fe40003000000 */
[----:B------:R-:W-:Y:S02]  /*4780*/  SEL R66, RZ, 0x4, P4 ;  /* 0x00000004ff427807 */ /* 0x000fe40002000000 */
[----:B------:R-:W-:Y:S02]  /*4790*/  ISETP.NE.U32.AND P4, PT, R70, RZ, PT ;  /* 0x000000ff4600720c */ /* 0x000fe40003f85070 */
[----:B--2---:R-:W-:Y:S01]  /*47a0*/  SEL R62, R71, RZ, !P5 ;  /* 0x000000ff473e7207 */ /* 0x004fe20006800000 */
[----:B------:R-:W-:Y:S01]  /*47b0*/  IMAD.WIDE R70, R83, 0x4, R60 ;  /* 0x0000000453467825 */ /* 0x000fe200078e023c */
[----:B------:R-:W-:-:S02]  /*47c0*/  SEL R66, R66, RZ, !P5 ;  /* 0x000000ff42427207 */ /* 0x000fc40006800000 */
[----:B------:R-:W-:Y:S01]  /*47d0*/  ISETP.NE.U32.AND P5, PT, R62, RZ, PT ;  /* 0x000000ff3e00720c */ /* 0x000fe20003fa5070 */
[--C-:B------:R-:W-:Y:S01]  /*47e0*/  IMAD.WIDE R62, R85, 0x4, R60.reuse ;  /* 0x00000004553e7825 */ /* 0x100fe200078e023c */
[----:B------:R2:W-:Y:S01]  /*47f0*/  LDGSTS.E [R73+0x8], desc[UR20][R70.64], P3 ;  /* 0x0000800046497fae */ /* 0x0005e200099a1014 */
[----:B-1----:R-:W-:Y:S02]  /*4800*/  IADD3 R64, P3, PT, R22, R35, RZ ;  /* 0x0000002316407210 */ /* 0x002fe40007f7e0ff */
[----:B------:R-:W-:Y:S01]  /*4810*/  ISETP.NE.U32.AND P6, PT, R66, RZ, PT ;  /* 0x000000ff4200720c */ /* 0x000fe20003fc5070 */
[----:B------:R-:W-:Y:S01]  /*4820*/  IMAD.WIDE R60, R87, 0x4, R60 ;  /* 0x00000004573c7825 */ /* 0x000fe200078e023c */
[----:B------:R1:W-:Y:S01]  /*4830*/  LDGSTS.E [R109], desc[UR20][R62.64], P4 ;  /* 0x000000003e6d7fae */ /* 0x0003e2000a1a1014 */
[----:B------:R-:W-:Y:S02]  /*4840*/  IADD3 R66, P4, PT, R22, R41, RZ ;  /* 0x0000002916427210 */ /* 0x000fe40007f9e0ff */
[----:B------:R-:W-:Y:S01]  /*4850*/  IMAD.X R65, R68, 0x1, R89, P3 ;  /* 0x0000000144417824 */ /* 0x000fe200018e0659 */
[----:B------:R-:W-:-:S02]  /*4860*/  IADD3 R74, P3, PT, R22, R45, RZ ;  /* 0x0000002d164a7210 */ /* 0x000fc40007f7e0ff */
[--C-:B------:R-:W-:Y:S01]  /*4870*/  IMAD.X R67, R4, 0x1, R89.reuse, P4 ;  /* 0x0000000104437824 */ /* 0x100fe200020e0659 */
[----:B------:R-:W-:Y:S02]  /*4880*/  IADD3 R72, P4, PT, R22, R49, RZ ;  /* 0x0000003116487210 */ /* 0x000fe40007f9e0ff */
[--C-:B------:R-:W-:Y:S01]  /*4890*/  IMAD.X R75, R34, 0x1, R89.reuse, P3 ;  /* 0x00000001224b7824 */ /* 0x100fe200018e0659 */
[----:B--2---:R-:W-:Y:S01]  /*48a0*/  IADD3 R70, P3, PT, R22, R53, RZ ;  /* 0x0000003516467210 */ /* 0x004fe20007f7e0ff */
[----:B------:R2:W-:Y:S01]  /*48b0*/  LDGSTS.E [R109+0x8], desc[UR20][R60.64], P6 ;  /* 0x000080003c6d7fae */ /* 0x0005e2000b1a1014 */
[--C-:B------:R-:W-:Y:S01]  /*48c0*/  IMAD.X R73, R40, 0x1, R89.reuse, P4 ;  /* 0x0000000128497824 */ /* 0x100fe200020e0659 */
[----:B-1----:R-:W-:Y:S02]  /*48d0*/  IADD3 R62, P4, PT, R22, R57, RZ ;  /* 0x00000039163e7210 */ /* 0x002fe40007f9e0ff */
[--C-:B------:R-:W-:Y:S01]  /*48e0*/  IMAD.X R71, R44, 0x1, R89.reuse, P3 ;  /* 0x000000012c477824 */ /* 0x100fe200018e0659 */
[----:B------:R-:W0:Y:S02]  /*48f0*/  LDGDEPBAR ;  /* 0x00000000000079af */ /* 0x000e240000000000 */
[----:B------:R-:W-:-:S02]  /*4900*/  IMAD.X R63, R48, 0x1, R89, P4 ;  /* 0x00000001303f7824 */ /* 0x000fc400020e0659 */
[----:B------:R1:W-:Y:S01]  /*4910*/  LDGSTS.E [R111+0x4000], desc[UR20][R64.64], P5 ;  /* 0x04000000406f7fae */ /* 0x0003e2000a9a1014 */
[----:B--2---:R-:W-:-:S03]  /*4920*/  IADD3 R60, P3, PT, R22, R69, RZ ;  /* 0x00000045163c7210 */ /* 0x004fc60007f7e0ff */
[----:B------:R2:W-:Y:S01]  /*4930*/  LDGSTS.E [R111+0x4400], desc[UR20][R66.64], P5 ;  /* 0x04400000426f7fae */ /* 0x0005e2000a9a1014 */
[----:B------:R-:W-:Y:S01]  /*4940*/  VIADD R109, R136, UR6 ;  /* 0x00000006886d7c36 */ /* 0x000fe20008000000 */
[----:B------:R-:W-:Y:S01]  /*4950*/  USEL UR6, URZ, 0x1, !UP1 ;  /* 0x00000001ff067887 */ /* 0x000fe2000c800000 */
[----:B------:R-:W-:Y:S01]  /*4960*/  IMAD.X R61, R52, 0x1, R89, P3 ;  /* 0x00000001343d7824 */ /* 0x000fe200018e0659 */
[----:B------:R3:W-:Y:S02]  /*4970*/  LDGSTS.E [R111+0x4800], desc[UR20][R74.64], P5 ;  /* 0x048000004a6f7fae */ /* 0x0007e4000a9a1014 */
[----:B------:R-:W-:Y:S01]  /*4980*/  ULOP3.LUT UR6, UR4, UR6, URZ, 0x3c, !UPT ;  /* 0x0000000604067292 */ /* 0x000fe2000f8e3cff */
[C---:B-1----:R-:W-:Y:S01]  /*4990*/  IADD3 R64, P4, PT, R22.reuse, R79, RZ ;  /* 0x0000004f16407210 */ /* 0x042fe20007f9e0ff */
[----:B------:R1:W-:Y:S01]  /*49a0*/  LDGSTS.E [R111+0x4c00], desc[UR20][R72.64], P5 ;  /* 0x04c00000486f7fae */ /* 0x0003e2000a9a1014 */
[----:B--2---:R-:W-:-:S03]  /*49b0*/  IADD3 R66, P3, PT, R22, R39, RZ ;  /* 0x0000002716427210 */ /* 0x004fc60007f7e0ff */
[--C-:B------:R-:W-:Y:S01]  /*49c0*/  IMAD.X R65, R56, 0x1, R89.reuse, P4 ;  /* 0x0000000138417824 */ /* 0x100fe200020e0659 */
[----:B------:R2:W-:Y:S01]  /*49d0*/  LDGSTS.E [R111+0x5000], desc[UR20][R70.64], P5 ;  /* 0x05000000466f7fae */ /* 0x0005e2000a9a1014 */
[----:B------:R-:W-:Y:S01]  /*49e0*/  IMAD.X R67, R76, 0x1, R89, P3 ;  /* 0x000000014c437824 */ /* 0x000fe200018e0659 */
[C---:B---3--:R-:W-:Y:S02]  /*49f0*/  IADD3 R74, P4, PT, R22.reuse, R43, RZ ;  /* 0x0000002b164a7210 */ /* 0x048fe40007f9e0ff */
[----:B------:R3:W-:Y:S01]  /*4a00*/  LDGSTS.E [R111+0x5400], desc[UR20][R62.64], P5 ;  /* 0x054000003e6f7fae */ /* 0x0007e2000a9a1014 */
[----:B-1----:R-:W-:-:S03]  /*4a10*/  IADD3 R72, P3, PT, R22, R47, RZ ;  /* 0x0000002f16487210 */ /* 0x002fc60007f7e0ff */
[----:B------:R1:W-:Y:S01]  /*4a20*/  LDGSTS.E [R111+0x5800], desc[UR20][R60.64], P5 ;  /* 0x058000003c6f7fae */ /* 0x0003e2000a9a1014 */
[--C-:B------:R-:W-:Y:S02]  /*4a30*/  IMAD.X R75, R14, 0x1, R89.reuse, P4 ;  /* 0x000000010e4b7824 */ /* 0x100fe400020e0659 */
[----:B------:R-:W-:Y:S01]  /*4a40*/  IMAD.X R73, R38, 0x1, R89, P3 ;  /* 0x0000000126497824 */ /* 0x000fe200018e0659 */
[C---:B--2---:R-:W-:Y:S01]  /*4a50*/  IADD3 R70, P4, PT, R22.reuse, R51, RZ ;  /* 0x0000003316467210 */ /* 0x044fe20007f9e0ff */
[----:B------:R2:W-:Y:S01]  /*4a60*/  LDGSTS.E [R111+0x5c00], desc[UR20][R64.64], P5 ;  /* 0x05c00000406f7fae */ /* 0x0005e2000a9a1014 */
[----:B---3--:R-:W-:-:S03]  /*4a70*/  IADD3 R62, P3, PT, R22, R59, RZ ;  /* 0x0000003b163e7210 */ /* 0x008fc60007f7e0ff */
[----:B------:R3:W-:Y:S01]  /*4a80*/  LDGSTS.E [R109+0x4200], desc[UR20][R66.64], P5 ;  /* 0x04200000426d7fae */ /* 0x0007e2000a9a1014 */
[--C-:B------:R-:W-:Y:S01]  /*4a90*/  IMAD.X R71, R42, 0x1, R89.reuse, P4 ;  /* 0x000000012a477824 */ /* 0x100fe200020e0659 */
[----:B-1----:R-:W-:Y:S01]  /*4aa0*/  IADD3 R60, P6, PT, R22, R55, RZ ;  /* 0x00000037163c7210 */ /* 0x002fe20007fde0ff */
[--C-:B------:R-:W-:Y:S01]  /*4ab0*/  IMAD.X R63, R50, 0x1, R89.reuse, P3 ;  /* 0x00000001323f7824 */ /* 0x100fe200018e0659 */
[-C--:B------:R-:W-:Y:S01]  /*4ac0*/  IADD3 R79, P3, PT, R79, R80.reuse, RZ ;  /* 0x000000504f4f7210 */ /* 0x080fe20007f7e0ff */
[----:B------:R-:W-:Y:S02]  /*4ad0*/  LDGSTS.E [R109+0x4600], desc[UR20][R74.64], P5 ;  /* 0x046000004a6d7fae */ /* 0x000fe4000a9a1014 */
[----:B------:R-:W-:Y:S01]  /*4ae0*/  IMAD.X R61, R46, 0x1, R89, P6 ;  /* 0x000000012e3d7824 */ /* 0x000fe200030e0659 */
[----:B--2---:R-:W-:Y:S01]  /*4af0*/  IADD3 R64, P4, PT, R22, R77, RZ ;  /* 0x0000004d16407210 */ /* 0x004fe20007f9e0ff */
[----:B------:R-:W-:Y:S01]  /*4b00*/  IMAD.X R56, R56, 0x1, R93, P3 ;  /* 0x0000000138387824 */ /* 0x000fe200018e065d */
[-C--:B------:R-:W-:Y:S01]  /*4b10*/  IADD3 R57, P3, PT, R57, R80.reuse, RZ ;  /* 0x0000005039397210 */ /* 0x080fe20007f7e0ff */
[----:B------:R-:W-:Y:S01]  /*4b20*/  LDGSTS.E [R109+0x4a00], desc[UR20][R72.64], P5 ;  /* 0x04a00000486d7fae */ /* 0x000fe2000a9a1014 */
[----:B---3--:R-:W-:Y:S01]  /*4b30*/  IADD3 R66, P6, PT, R22, R81, RZ ;  /* 0x0000005116427210 */ /* 0x008fe20007fde0ff */
[----:B------:R-:W-:Y:S01]  /*4b40*/  IMAD.X R65, R54, 0x1, R89, P4 ;  /* 0x0000000136417824 */ /* 0x000fe200020e0659 */
[-C--:B------:R-:W-:Y:S01]  /*4b50*/  IADD3 R77, P4, PT, R77, R80.reuse, RZ ;  /* 0x000000504d4d7210 */ /* 0x080fe20007f9e0ff */
[----:B------:R-:W-:Y:S01]  /*4b60*/  LDGSTS.E [R109+0x4e00], desc[UR20][R70.64], P5 ;  /* 0x04e00000466d7fae */ /* 0x000fe2000a9a1014 */
[----:B------:R-:W-:Y:S01]  /*4b70*/  IMAD.X R48, R48, 0x1, R93, P3 ;  /* 0x0000000130307824 */ /* 0x000fe200018e065d */
[-C--:B------:R-:W-:Y:S01]  /*4b80*/  IADD3 R49, P3, PT, R49, R80.reuse, RZ ;  /* 0x0000005031317210 */ /* 0x080fe20007f7e0ff */
[----:B------:R-:W-:Y:S01]  /*4b90*/  IMAD.X R67, R58, 0x1, R89, P6 ;  /* 0x000000013a437824 */ /* 0x000fe200030e0659 */
[-C--:B------:R-:W-:Y:S01]  /*4ba0*/  IADD3 R81, P6, PT, R81, R80.reuse, RZ ;  /* 0x0000005051517210 */ /* 0x080fe20007fde0ff */
[----:B------:R1:W-:Y:S01]  /*4bb0*/  LDGSTS.E [R109+0x5200], desc[UR20][R60.64], P5 ;  /* 0x052000003c6d7fae */ /* 0x0003e2000a9a1014 */
[--C-:B------:R-:W-:Y:S01]  /*4bc0*/  IMAD.X R54, R54, 0x1, R93.reuse, P4 ;  /* 0x0000000136367824 */ /* 0x100fe200020e065d */
[-C--:B------:R-:W-:Y:S01]  /*4bd0*/  IADD3 R55, P4, PT, R55, R80.reuse, RZ ;  /* 0x0000005037377210 */ /* 0x080fe20007f9e0ff */
[--C-:B------:R-:W-:Y:S01]  /*4be0*/  IMAD.X R40, R40, 0x1, R93.reuse, P3 ;  /* 0x0000000128287824 */ /* 0x100fe200018e065d */
[----:B------:R2:W-:Y:S01]  /*4bf0*/  LDGSTS.E [R109+0x5600], desc[UR20][R62.64], P5 ;  /* 0x056000003e6d7fae */ /* 0x0005e2000a9a1014 */
[--C-:B------:R-:W-:Y:S01]  /*4c00*/  IMAD.X R58, R58, 0x1, R93.reuse, P6 ;  /* 0x000000013a3a7824 */ /* 0x100fe200030e065d */
[-C--:B------:R-:W-:Y:S01]  /*4c10*/  IADD3 R59, P6, PT, R59, R80.reuse, RZ ;  /* 0x000000503b3b7210 */ /* 0x080fe20007fde0ff */
[----:B------:R-:W-:Y:S01]  /*4c20*/  IMAD.X R46, R46, 0x1, R93, P4 ;  /* 0x000000012e2e7824 */ /* 0x000fe200020e065d */
[----:B------:R2:W-:Y:S01]  /*4c30*/  LDGSTS.E [R109+0x5a00], desc[UR20][R64.64], P5 ;  /* 0x05a00000406d7fae */ /* 0x0005e2000a9a1014 */
[----:B------:R-:W-:-:S02]  /*4c40*/  IADD3 R41, P3, PT, R41, R80, RZ ;  /* 0x0000005029297210 */ /* 0x000fc40007f7e0ff */
[--C-:B------:R-:W-:Y:S01]  /*4c50*/  IMAD.X R50, R50, 0x1, R93.reuse, P6 ;  /* 0x0000000132327824 */ /* 0x100fe200030e065d */
[----:B------:R2:W-:Y:S01]  /*4c60*/  LDGSTS.E [R109+0x5e00], desc[UR20][R66.64], P5 ;  /* 0x05e00000426d7fae */ /* 0x0005e2000a9a1014 */
[-C--:B------:R-:W-:Y:S01]  /*4c70*/  IADD3 R69, P5, PT, R69, R80.reuse, RZ ;  /* 0x0000005045457210 */ /* 0x080fe20007fbe0ff */
[--C-:B------:R-:W-:Y:S01]  /*4c80*/  IMAD.X R4, R4, 0x1, R93.reuse, P3 ;  /* 0x0000000104047824 */ /* 0x100fe200018e065d */
[-C--:B------:R-:W-:Y:S01]  /*4c90*/  IADD3 R51, P6, PT, R51, R80.reuse, RZ ;  /* 0x0000005033337210 */ /* 0x080fe20007fde0ff */
[----:B------:R-:W0:Y:S01]  /*4ca0*/  LDGDEPBAR ;  /* 0x00000000000079af */ /* 0x000e220000000000 */
[----:B------:R-:W-:Y:S01]  /*4cb0*/  ISETP.NE.U32.AND P3, PT, R78, UR7, PT ;  /* 0x000000074e007c0c */ /* 0x000fe2000bf65070 */
[--C-:B------:R-:W-:Y:S01]  /*4cc0*/  IMAD.X R52, R52, 0x1, R93.reuse, P5 ;  /* 0x0000000134347824 */ /* 0x100fe200028e065d */
[-C--:B------:R-:W-:Y:S01]  /*4cd0*/  IADD3 R53, P5, PT, R53, R80.reuse, RZ ;  /* 0x0000005035357210 */ /* 0x080fe20007fbe0ff */
[--C-:B------:R-:W-:Y:S01]  /*4ce0*/  IMAD.X R42, R42, 0x1, R93.reuse, P6 ;  /* 0x000000012a2a7824 */ /* 0x100fe200030e065d */
[-C--:B------:R-:W-:Y:S01]  /*4cf0*/  IADD3 R47, P4, PT, R47, R80.reuse, RZ ;  /* 0x000000502f2f7210 */ /* 0x080fe20007f9e0ff */
[----:B-1----:R-:W-:Y:S01]  /*4d00*/  IMAD.U32 R61, RZ, RZ, UR4 ;  /* 0x00000004ff3d7e24 */ /* 0x002fe2000f8e00ff */
[-C--:B------:R-:W-:Y:S01]  /*4d10*/  IADD3 R43, P6, PT, R43, R80.reuse, RZ ;  /* 0x000000502b2b7210 */ /* 0x080fe20007fde0ff */
[--C-:B------:R-:W-:Y:S01]  /*4d20*/  IMAD.X R44, R44, 0x1, R93.reuse, P5 ;  /* 0x000000012c2c7824 */ /* 0x100fe200028e065d */
[-C--:B------:R-:W-:Y:S01]  /*4d30*/  IADD3 R45, P5, PT, R45, R80.reuse, RZ ;  /* 0x000000502d2d7210 */ /* 0x080fe20007fbe0ff */
[--C-:B------:R-:W-:Y:S01]  /*4d40*/  IMAD.X R38, R38, 0x1, R93.reuse, P4 ;  /* 0x0000000126267824 */ /* 0x100fe200020e065d */
[----:B------:R-:W-:Y:S01]  /*4d50*/  IADD3 R39, P4, PT, R39, R80, RZ ;  /* 0x0000005027277210 */ /* 0x000fe20007f9e0ff */
[--C-:B------:R-:W-:Y:S01]  /*4d60*/  IMAD.X R14, R14, 0x1, R93.reuse, P6 ;  /* 0x000000010e0e7824 */ /* 0x100fe200030e065d */
[----:B------:R-:W-:Y:S01]  /*4d70*/  LEA R16, P6, R139, R16, 0x2 ;  /* 0x000000108b107211 */ /* 0x000fe200078c10ff */
[--C-:B------:R-:W-:Y:S01]  /*4d80*/  IMAD.X R34, R34, 0x1, R93.reuse, P5 ;  /* 0x0000000122227824 */ /* 0x100fe200028e065d */
[----:B------:R-:W-:Y:S01]  /*4d90*/  IADD3 R35, P5, PT, R35, R80, RZ ;  /* 0x0000005023237210 */ /* 0x000fe20007fbe0ff */
[----:B------:R-:W-:-:S02]  /*4da0*/  IMAD.X R76, R76, 0x1, R93, P4 ;  /* 0x000000014c4c7824 */ /* 0x000fc400020e065d */
[----:B------:R-:W-:Y:S02]  /*4db0*/  IMAD.X R20, R20, 0x1, R97, P6 ;  /* 0x0000000114147824 */ /* 0x000fe400030e0661 */
[----:B------:R-:W-:Y:S01]  /*4dc0*/  IMAD.X R68, R68, 0x1, R93, P5 ;  /* 0x0000000144447824 */ /* 0x000fe200028e065d */
[----:B--2---:R-:W-:Y:S07]  /*4dd0*/  @P3 BRA `(.L_x_10) ;  /* 0xffffffec00b03947 */ /* 0x004fee000383ffff */
.L_x_7:
[C---:B------:R-:W-:Y:S02]  /*4de0*/  IMAD.SHL.U32 R38, R0.reuse, 0x10, RZ ;  /* 0x0000001000267824 */ /* 0x040fe400078e00ff */
[----:B------:R-:W-:Y:S01]  /*4df0*/  IMAD.SHL.U32 R39, R0, 0x80, RZ ;  /* 0x0000008000277824 */ /* 0x000fe200078e00ff */
[----:B------:R-:W-:Y:S06]  /*4e00*/  @!P2 BRA `(.L_x_11) ;  /* 0x000000000010a947 */ /* 0x000fec0003800000 */
[----:B------:R-:W-:-:S06]  /*4e10*/  USHF.L.U32 UR4, UR4, 0x1f, URZ ;  /* 0x0000001f04047899 */ /* 0x000fcc00080006ff */
[----:B------:R-:W-:-:S04]  /*4e20*/  IMAD.U32 R4, RZ, RZ, UR4 ;  /* 0x00000004ff047e24 */ /* 0x000fc8000f8e00ff */
[----:B------:R-:W2:Y:S02]  /*4e30*/  SYNCS.PHASECHK.TRANS64.TRYWAIT P1, [UR12], R4 ;  /* 0x00000004ff0075a7 */ /* 0x000ea4000802110c */
[----:B--2---:R-:W-:Y:S05]  /*4e40*/  @!P1 BRA `(.L_x_12) ;  /* 0x0000001000ec9947 */ /* 0x004fea0003800000 */
.L_x_11:
[----:B------:R-:W-:-:S04]  /*4e50*/  DEPBAR.LE SB0, 0x0 ;  /* 0x000080000000791a */ /* 0x000fc80000000000 */
[----:B------:R-:W-:Y:S01]  /*4e60*/  BAR.SYNC.DEFER_BLOCKING 0x0 ;  /* 0x0000000000007b1d */ /* 0x000fe20000010000 */
[----:B------:R-:W-:Y:S02]  /*4e70*/  LOP3.LUT R38, R38, 0xf0, RZ, 0xc0, !PT ;  /* 0x000000f026267812 */ /* 0x000fe400078ec0ff */
[----:B------:R-:W-:Y:S02]  /*4e80*/  LOP3.LUT R39, R39, 0x800, RZ, 0xc0, !PT ;  /* 0x0000080027277812 */ /* 0x000fe400078ec0ff */
[----:B------:R-:W-:Y:S01]  /*4e90*/  LOP3.LUT R41, R0, 0x60, RZ, 0xc0, !PT ;  /* 0x0000006000297812 */ /* 0x000fe200078ec0ff */
[----:B------:R-:W2:Y:S01]  /*4ea0*/  LDCU UR4, c[0x0][0x3b4] ;  /* 0x00007680ff0477ac */ /* 0x000ea20008000800 */
[----:B------:R-:W-:Y:S02]  /*4eb0*/  IADD3 R38, PT, PT, R38, UR10, R39 ;  /* 0x0000000a26267c10 */ /* 0x000fe4000fffe027 */
[----:B------:R-:W-:Y:S01]  /*4ec0*/  LEA R40, R37, UR10, 0x4 ;  /* 0x0000000a25287c11 */ /* 0x000fe2000f8e20ff */
[----:B------:R-:W3:Y:S01]  /*4ed0*/  LDCU.128 UR12, c[0x0][0x390] ;  /* 0x00007200ff0c77ac */ /* 0x000ee20008000c00 */
[----:B-1----:R-:W-:Y:S01]  /*4ee0*/  LOP3.LUT R72, R3, 0x4, R36, 0xfe, !PT ;  /* 0x0000000403487812 */ /* 0x002fe200078efe24 */
[----:B------:R-:W-:Y:S01]  /*4ef0*/  IMAD R44, R41, 0x8, R38 ;  /* 0x00000008292c7824 */ /* 0x000fe200078e0226 */
[----:B------:R-:W-:-:S02]  /*4f00*/  LOP3.LUT R70, R3, 0x6, R36, 0xfe, !PT ;  /* 0x0000000603467812 */ /* 0x000fc400078efe24 */
[C-C-:B------:R-:W-:Y:S02]  /*4f10*/  LOP3.LUT R68, R3.reuse, 0x8, R36.reuse, 0xfe, !PT ;  /* 0x0000000803447812 */ /* 0x140fe400078efe24 */
[C-C-:B------:R-:W-:Y:S02]  /*4f20*/  LOP3.LUT R42, R3.reuse, 0x1e, R36.reuse, 0xfe, !PT ;  /* 0x0000001e032a7812 */ /* 0x140fe400078efe24 */
[C-C-:B------:R-:W-:Y:S02]  /*4f30*/  LOP3.LUT R48, R3.reuse, 0x1c, R36.reuse, 0xfe, !PT ;  /* 0x0000001c03307812 */ /* 0x140fe400078efe24 */
[C-C-:B------:R-:W-:Y:S02]  /*4f40*/  LOP3.LUT R50, R3.reuse, 0x1a, R36.reuse, 0xfe, !PT ;  /* 0x0000001a03327812 */ /* 0x140fe400078efe24 */
[C-C-:B------:R-:W-:Y:S01]  /*4f50*/  LOP3.LUT R52, R3.reuse, 0x18, R36.reuse, 0xfe, !PT ;  /* 0x0000001803347812 */ /* 0x140fe200078efe24 */
[----:B------:R-:W1:Y:S02]  /*4f60*/  @!P0 SYNCS.CCTL.IV [UR10+0x8000] ;  /* 0x00800000ff0089b1 */ /* 0x000e64000800000a */
[----:B-1----:R-:W-:Y:S01]  /*4f70*/  BAR.SYNC.DEFER_BLOCKING 0x0 ;  /* 0x0000000000007b1d */ /* 0x002fe20000010000 */
[C-C-:B------:R-:W-:Y:S01]  /*4f80*/  LOP3.LUT R54, R3.reuse, 0x16, R36.reuse, 0xfe, !PT ;  /* 0x0000001603367812 */ /* 0x140fe200078efe24 */
[----:B--2---:R-:W-:Y:S01]  /*4f90*/  IMAD R41, R2, UR4, RZ ;  /* 0x0000000402297c24 */ /* 0x004fe2000f8e02ff */
[----:B------:R-:W-:-:S02]  /*4fa0*/  LOP3.LUT R56, R3, 0x14, R36, 0xfe, !PT ;  /* 0x0000001403387812 */ /* 0x000fc400078efe24 */
[C-C-:B------:R-:W-:Y:S02]  /*4fb0*/  LOP3.LUT R58, R3.reuse, 0x12, R36.reuse, 0xfe, !PT ;  /* 0x00000012033a7812 */ /* 0x140fe400078efe24 */
[C-C-:B------:R-:W-:Y:S01]  /*4fc0*/  LOP3.LUT R60, R3.reuse, 0x10, R36.reuse, 0xfe, !PT ;  /* 0x00000010033c7812 */ /* 0x140fe200078efe24 */
[----:B------:R-:W-:Y:S01]  /*4fd0*/  LDTM.16dp32bit_t0_t15.x32 R4, tmem[UR11] ;  /* 0x0000000b000479ee */ /* 0x000fe20008a80000 */
[----:B------:R-:W1:Y:S01]  /*4fe0*/  LDTM.16dp32bit_t16_t31.x32 R4, tmem[UR11+0x20] ;  /* 0x0000200b000479ee */ /* 0x000e620008aa0000 */
[C-C-:B------:R-:W-:Y:S02]  /*4ff0*/  LOP3.LUT R62, R3.reuse, 0xe, R36.reuse, 0xfe, !PT ;  /* 0x0000000e033e7812 */ /* 0x140fe400078efe24 */
[C-C-:B------:R-:W-:Y:S02]  /*5000*/  LOP3.LUT R64, R3.reuse, 0xc, R36.reuse, 0xfe, !PT ;  /* 0x0000000c03407812 */ /* 0x140fe400078efe24 */
[C---:B------:R-:W-:Y:S02]  /*5010*/  LOP3.LUT R66, R3.reuse, 0xa, R36, 0xfe, !PT ;  /* 0x0000000a03427812 */ /* 0x040fe400078efe24 */
[----:B------:R-:W-:-:S02]  /*5020*/  LOP3.LUT R0, R3, R36, RZ, 0xfc, !PT ;  /* 0x0000002403007212 */ /* 0x000fc400078efcff */
[----:B------:R-:W-:Y:S02]  /*5030*/  LOP3.LUT R74, R3, 0x2, R36, 0xfe, !PT ;  /* 0x00000002034a7812 */ /* 0x000fe400078efe24 */
[----:B------:R-:W2:Y:S01]  /*5040*/  LDC R3, c[0x0][0x3b8] ;  /* 0x0000ee00ff037b82 */ /* 0x000ea20000000800 */
[----:B------:R-:W4:Y:S01]  /*5050*/  @!P0 SYNCS.CCTL.IV [UR10+0x8008] ;  /* 0x00800800ff0089b1 */ /* 0x000f22000800000a */
[----:B------:R-:W-:Y:S01]  /*5060*/  NOP ;  /* 0x0000000000007918 */ /* 0x000fe20000000000 */
[----:B---3--:R-:W-:Y:S02]  /*5070*/  ISETP.GE.AND P0, PT, R2, UR14, PT ;  /* 0x0000000e02007c0c */ /* 0x008fe4000bf06270 */
[C---:B------:R-:W-:Y:S01]  /*5080*/  LEA R2, P1, R41.reuse, UR12, 0x2 ;  /* 0x0000000c29027c11 */ /* 0x040fe2000f8210ff */
[----:B-1----:R-:W-:Y:S01]  /*5090*/  IMAD.MOV.U32 R76, RZ, RZ, R4 ;  /* 0x000000ffff4c7224 */ /* 0x002fe200078e0004 */
[----:B------:R-:W-:Y:S01]  /*50a0*/  ISETP.LT.AND P4, PT, R0, UR15, !P0 ;  /* 0x0000000f00007c0c */ /* 0x000fe2000c781270 */
[----:B------:R-:W-:Y:S01]  /*50b0*/  IMAD.MOV.U32 R4, RZ, RZ, R5 ;  /* 0x000000ffff047224 */ /* 0x000fe200078e0005 */
[----:B------:R-:W-:Y:S01]  /*50c0*/  LEA.HI.X.SX32 R46, R41, UR13, 0x2, P1 ;  /* 0x0000000d292e7c11 */ /* 0x000fe200088f16ff */
[----:B------:R-:W-:Y:S01]  /*50d0*/  IMAD.MOV.U32 R77, RZ, RZ, R6 ;  /* 0x000000ffff4d7224 */ /* 0x000fe200078e0006 */
[----:B------:R-:W-:Y:S01]  /*50e0*/  ISETP.LT.AND P1, PT, R72, UR15, !P0 ;  /* 0x0000000f48007c0c */ /* 0x000fe2000c721270 */
[----:B------:R-:W-:Y:S01]  /*50f0*/  IMAD.MOV.U32 R5, RZ, RZ, R7 ;  /* 0x000000ffff057224 */ /* 0x000fe200078e0007 */
[----:B------:R-:W-:Y:S01]  /*5100*/  ISETP.LT.AND P2, PT, R70, UR15, !P0 ;  /* 0x0000000f46007c0c */ /* 0x000fe2000c741270 */
[----:B------:R-:W-:-:S02]  /*5110*/  IMAD.MOV.U32 R78, RZ, RZ, R8 ;  /* 0x000000ffff4e7224 */ /* 0x000fc400078e0008 */
[----:B------:R-:W-:Y:S02]  /*5120*/  IMAD.MOV.U32 R79, RZ, RZ, R10 ;  /* 0x000000ffff4f7224 */ /* 0x000fe400078e000a */
[----:B------:R-:W-:Y:S02]  /*5130*/  IMAD.MOV.U32 R6, RZ, RZ, R9 ;  /* 0x000000ffff067224 */ /* 0x000fe400078e0009 */
[----:B------:R-:W-:Y:S01]  /*5140*/  IMAD.MOV.U32 R7, RZ, RZ, R11 ;  /* 0x000000ffff077224 */ /* 0x000fe200078e000b */
[----:B----4-:R-:W-:Y:S01]  /*5150*/  STS.128 [R44], R76 ;  /* 0x0000004c2c007388 */ /* 0x010fe20000000c00 */
[----:B------:R-:W-:Y:S02]  /*5160*/  IMAD.MOV.U32 R8, RZ, RZ, R12 ;  /* 0x000000ffff087224 */ /* 0x000fe400078e000c */
[----:B------:R-:W-:Y:S01]  /*5170*/  IMAD.MOV.U32 R9, RZ, RZ, R14 ;  /* 0x000000ffff097224 */ /* 0x000fe200078e000e */
[----:B------:R1:W-:Y:S01]  /*5180*/  STS.128 [R44+0x400], R4 ;  /* 0x000400042c007388 */ /* 0x0003e20000000c00 */
[----:B------:R-:W-:-:S02]  /*5190*/  IMAD.MOV.U32 R80, RZ, RZ, R13 ;  /* 0x000000ffff507224 */ /* 0x000fc400078e000d */
[----:B------:R-:W-:Y:S01]  /*51a0*/  IMAD.MOV.U32 R81, RZ, RZ, R15 ;  /* 0x000000ffff517224 */ /* 0x000fe200078e000f */
[----:B------:R-:W-:Y:S01]  /*51b0*/  BAR.SYNC.DEFER_BLOCKING 0x0 ;  /* 0x0000000000007b1d */ /* 0x000fe20000010000 */
[----:B------:R-:W-:Y:S02]  /*51c0*/  IMAD.MOV.U32 R10, RZ, RZ, R16 ;  /* 0x000000ffff0a7224 */ /* 0x000fe400078e0010 */
[----:B------:R-:W-:Y:S02]  /*51d0*/  IMAD.MOV.U32 R11, RZ, RZ, R18 ;  /* 0x000000ffff0b7224 */ /* 0x000fe400078e0012 */
[----:B------:R-:W-:Y:S02]  /*51e0*/  IMAD.MOV.U32 R82, RZ, RZ, R17 ;  /* 0x000000ffff527224 */ /* 0x000fe400078e0011 */
[----:B------:R-:W-:Y:S02]  /*51f0*/  IMAD.MOV.U32 R83, RZ, RZ, R19 ;  /* 0x000000ffff537224 */ /* 0x000fe400078e0013 */
[----:B------:R-:W-:-:S02]  /*5200*/  IMAD.MOV.U32 R18, RZ, RZ, R25 ;  /* 0x000000ffff127224 */ /* 0x000fc400078e0019 */
[----:B------:R-:W-:Y:S02]  /*5210*/  IMAD.MOV.U32 R19, RZ, RZ, R27 ;  /* 0x000000ffff137224 */ /* 0x000fe400078e001b */
[----:B-1----:R-:W-:Y:S02]  /*5220*/  IMAD.MOV.U32 R6, RZ, RZ, R24 ;  /* 0x000000ffff067224 */ /* 0x002fe400078e0018 */
[----:B------:R-:W-:Y:S02]  /*5230*/  IMAD.MOV.U32 R7, RZ, RZ, R26 ;  /* 0x000000ffff077224 */ /* 0x000fe400078e001a */
[----:B------:R-:W-:Y:S02]  /*5240*/  IMAD.MOV.U32 R4, RZ, RZ, R20 ;  /* 0x000000ffff047224 */ /* 0x000fe400078e0014 */
[----:B------:R-:W-:Y:S02]  /*5250*/  IMAD.MOV.U32 R5, RZ, RZ, R22 ;  /* 0x000000ffff057224 */ /* 0x000fe400078e0016 */
[----:B------:R-:W-:-:S02]  /*5260*/  IMAD.MOV.U32 R16, RZ, RZ, R21 ;  /* 0x000000ffff107224 */ /* 0x000fc400078e0015 */
[----:B------:R-:W-:Y:S01]  /*5270*/  IMAD.MOV.U32 R17, RZ, RZ, R23 ;  /* 0x000000ffff117224 */ /* 0x000fe200078e0017 */
[----:B------:R-:W1:Y:S01]  /*5280*/  LDS.128 R36, [R40] ;  /* 0x0000000028247984 */ /* 0x000e620000000c00 */
[----:B------:R-:W-:Y:S02]  /*5290*/  IMAD.MOV.U32 R76, RZ, RZ, R28 ;  /* 0x000000ffff4c7224 */ /* 0x000fe400078e001c */
[----:B------:R-:W-:Y:S01]  /*52a0*/  IMAD.MOV.U32 R77, RZ, RZ, R30 ;  /* 0x000000ffff4d7224 */ /* 0x000fe200078e001e */
[----:B------:R-:W-:Y:S01]  /*52b0*/  LDS.128 R12, [R40+0x800] ;  /* 0x00080000280c7984 */ /* 0x000fe20000000c00 */
[----:B------:R-:W-:Y:S02]  /*52c0*/  IMAD.MOV.U32 R78, RZ, RZ, R32 ;  /* 0x000000ffff4e7224 */ /* 0x000fe400078e0020 */
[----:B------:R-:W-:Y:S01]  /*52d0*/  IMAD.MOV.U32 R79, RZ, RZ, R34 ;  /* 0x000000ffff4f7224 */ /* 0x000fe200078e0022 */
[----:B------:R-:W-:Y:S01]  /*52e0*/  BAR.SYNC.DEFER_BLOCKING 0x0 ;  /* 0x0000000000007b1d */ /* 0x000fe20000010000 */
[----:B--2---:R-:W-:-:S02]  /*52f0*/  IMAD R43, R0, R3, RZ ;  /* 0x00000003002b7224 */ /* 0x004fc400078e02ff */
[-C--:B------:R-:W-:Y:S02]  /*5300*/  IMAD R23, R74, R3.reuse, RZ ;  /* 0x000000034a177224 */ /* 0x080fe400078e02ff */
[----:B------:R-:W-:Y:S01]  /*5310*/  IMAD R41, R62, R3, RZ ;  /* 0x000000033e297224 */ /* 0x000fe200078e02ff */
[----:B------:R-:W-:-:S04]  /*5320*/  LEA R20, P3, R43, R2, 0x2 ;  /* 0x000000022b147211 */ /* 0x000fc800078610ff */
[----:B------:R-:W-:Y:S01]  /*5330*/  LEA.HI.X.SX32 R21, R43, R46, 0x2, P3 ;  /* 0x0000002e2b157211 */ /* 0x000fe200018f16ff */
[----:B------:R-:W-:Y:S01]  /*5340*/  IMAD R43, R3, 0x20, R43 ;  /* 0x00000020032b7824 */ /* 0x000fe200078e022b */
[----:B------:R-:W-:Y:S01]  /*5350*/  ISETP.LT.AND P3, PT, R74, UR15, !P0 ;  /* 0x0000000f4a007c0c */ /* 0x000fe2000c761270 */
[----:B------:R-:W-:Y:S04]  /*5360*/  STS.128 [R44], R8 ;  /* 0x000000082c007388 */ /* 0x000fe80000000c00 */
[----:B------:R2:W-:Y:S01]  /*5370*/  STS.128 [R44+0x400], R80 ;  /* 0x000400502c007388 */ /* 0x0005e20000000c00 */
[----:B------:R-:W-:Y:S01]  /*5380*/  BAR.SYNC.DEFER_BLOCKING 0x0 ;  /* 0x0000000000007b1d */ /* 0x000fe20000010000 */
[----:B--2---:R-:W-:Y:S02]  /*5390*/  IMAD.MOV.U32 R80, RZ, RZ, R29 ;  /* 0x000000ffff507224 */ /* 0x004fe400078e001d */
[----:B------:R-:W-:-:S02]  /*53a0*/  IMAD.MOV.U32 R81, RZ, RZ, R31 ;  /* 0x000000ffff517224 */ /* 0x000fc400078e001f */
[----:B------:R-:W-:Y:S02]  /*53b0*/  IMAD.MOV.U32 R82, RZ, RZ, R33 ;  /* 0x000000ffff527224 */ /* 0x000fe400078e0021 */
[----:B------:R-:W-:Y:S02]  /*53c0*/  IMAD.MOV.U32 R83, RZ, RZ, R35 ;  /* 0x000000ffff537224 */ /* 0x000fe400078e0023 */
[-C--:B------:R-:W-:Y:S02]  /*53d0*/  IMAD R29, R72, R3.reuse, RZ ;  /* 0x00000003481d7224 */ /* 0x080fe400078e02ff */
[-C--:B------:R-:W-:Y:S01]  /*53e0*/  IMAD R31, R70, R3.reuse, RZ ;  /* 0x00000003461f7224 */ /* 0x080fe200078e02ff */
[----:B------:R-:W2:Y:S02]  /*53f0*/  LDS.128 R24, [R40] ;  /* 0x0000000028187984 */ /* 0x000ea40000000c00 */
[-C--:B------:R-:W-:Y:S01]  /*5400*/  LEA R28, P5, R29, R2.reuse, 0x2 ;  /* 0x000000021d1c7211 */ /* 0x080fe200078a10ff */
[-C--:B------:R-:W-:Y:S01]  /*5410*/  IMAD R33, R68, R3.reuse, RZ ;  /* 0x0000000344217224 */ /* 0x080fe200078e02ff */
[----:B------:R-:W-:Y:S01]  /*5420*/  LEA R30, P6, R31, R2, 0x2 ;  /* 0x000000021f1e7211 */ /* 0x000fe200078c10ff */
[----:B------:R-:W-:Y:S01]  /*5430*/  LDS.128 R8, [R40+0x800] ;  /* 0x0008000028087984 */ /* 0x000fe20000000c00 */
[-C--:B------:R-:W-:Y:S01]  /*5440*/  LEA.HI.X.SX32 R29, R29, R46.reuse, 0x2, P5 ;  /* 0x0000002e1d1d7211 */ /* 0x080fe200028f16ff */
[----:B------:R-:W-:Y:S01]  /*5450*/  IMAD R35, R66, R3, RZ ;  /* 0x0000000342237224 */ /* 0x000fe200078e02ff */
[----:B------:R-:W-:Y:S01]  /*5460*/  LEA.HI.X.SX32 R31, R31, R46, 0x2, P6 ;  /* 0x0000002e1f1f7211 */ /* 0x000fe200030f16ff */
[----:B------:R-:W-:Y:S01]  /*5470*/  BAR.SYNC.DEFER_BLOCKING 0x0 ;  /* 0x0000000000007b1d */ /* 0x000fe20000010000 */
[----:B------:R-:W-:-:S02]  /*5480*/  ISETP.LT.AND P5, PT, R68, UR15, !P0 ;  /* 0x0000000f44007c0c */ /* 0x000fc4000c7a1270 */
[----:B------:R-:W-:-:S04]  /*5490*/  LEA R32, P6, R33, R2, 0x2 ;  /* 0x0000000221207211 */ /* 0x000fc800078c10ff */
[----:B------:R-:W-:Y:S01]  /*54a0*/  LEA.HI.X.SX32 R33, R33, R46, 0x2, P6 ;  /* 0x0000002e21217211 */ /* 0x000fe200030f16ff */
[----:B------:R-:W-:Y:S04]  /*54b0*/  STS.128 [R44], R4 ;  /* 0x000000042c007388 */ /* 0x000fe80000000c00 */
[----:B------:R-:W-:Y:S01]  /*54c0*/  STS.128 [R44+0x400], R16 ;  /* 0x000400102c007388 */ /* 0x000fe20000000c00 */
[----:B------:R-:W-:Y:S06]  /*54d0*/  BAR.SYNC.DEFER_BLOCKING 0x0 ;  /* 0x0000000000007b1d */ /* 0x000fec0000010000 */
[----:B------:R-:W3:Y:S04]  /*54e0*/  LDS.128 R16, [R40] ;  /* 0x0000000028107984 */ /* 0x000ee80000000c00 */
[----:B------:R-:W-:Y:S01]  /*54f0*/  LDS.128 R4, [R40+0x800] ;  /* 0x0008000028047984 */ /* 0x000fe20000000c00 */
[----:B------:R-:W-:Y:S06]  /*5500*/  BAR.SYNC.DEFER_BLOCKING 0x0 ;  /* 0x0000000000007b1d */ /* 0x000fec0000010000 */
[----:B------:R-:W-:Y:S04]  /*5510*/  STS.128 [R44], R76 ;  /* 0x0000004c2c007388 */ /* 0x000fe80000000c00 */
[----:B------:R4:W-:Y:S01]  /*5520*/  STS.128 [R44+0x400], R80 ;  /* 0x000400502c007388 */ /* 0x0009e20000000c00 */
[----:B------:R-:W-:Y:S01]  /*5530*/  BAR.SYNC.DEFER_BLOCKING 0x0 ;  /* 0x0000000000007b1d */ /* 0x000fe20000010000 */
[----:B----4-:R-:W-:-:S05]  /*5540*/  LOP3.LUT R44, R0, 0x20, RZ, 0xfc, !PT ;  /* 0x00000020002c7812 */ /* 0x010fca00078efcff */
[----:B-1----:R1:W-:Y:S01]  /*5550*/  @P4 STG.E desc[UR20][R20.64], R36 ;  /* 0x0000002414004986 */ /* 0x0023e2000c101914 */
[----:B------:R-:W-:-:S04]  /*5560*/  LEA R22, P4, R23, R2, 0x2 ;  /* 0x0000000217167211 */ /* 0x000fc800078810ff */
[----:B------:R-:W-:Y:S02]  /*5570*/  LEA.HI.X.SX32 R23, R23, R46, 0x2, P4 ;  /* 0x0000002e17177211 */ /* 0x000fe400020f16ff */
[----:B------:R-:W-:-:S03]  /*5580*/  ISETP.LT.AND P4, PT, R66, UR15, !P0 ;  /* 0x0000000f42007c0c */ /* 0x000fc6000c781270 */
[----:B------:R4:W-:Y:S01]  /*5590*/  @P3 STG.E desc[UR20][R22.64], R37 ;  /* 0x0000002516003986 */ /* 0x0009e2000c101914 */
[C---:B------:R-:W-:Y:S01]  /*55a0*/  LEA R34, P3, R35.reuse, R2, 0x2 ;  /* 0x0000000223227211 */ /* 0x040fe200078610ff */
[C---:B-1----:R-:W-:Y:S02]  /*55b0*/  IMAD R21, R64.reuse, R3, RZ ;  /* 0x0000000340157224 */ /* 0x042fe400078e02ff */
[----:B------:R1:W-:Y:S01]  /*55c0*/  @P1 STG.E desc[UR20][R28.64], R38 ;  /* 0x000000261c001986 */ /* 0x0003e2000c101914 */
[----:B------:R-:W-:Y:S02]  /*55d0*/  ISETP.LT.AND P1, PT, R64, UR15, !P0 ;  /* 0x0000000f40007c0c */ /* 0x000fe4000c721270 */
[----:B------:R-:W-:Y:S01]  /*55e0*/  LEA.HI.X.SX32 R35, R35, R46, 0x2, P3 ;  /* 0x0000002e23237211 */ /* 0x000fe200018f16ff */
[----:B------:R5:W-:Y:S01]  /*55f0*/  @P2 STG.E desc[UR20][R30.64], R39 ;  /* 0x000000271e002986 */ /* 0x000be2000c101914 */
[C---:B------:R-:W-:Y:S02]  /*5600*/  LEA R36, P2, R21.reuse, R2, 0x2 ;  /* 0x0000000215247211 */ /* 0x040fe400078410ff */
[----:B------:R-:W-:Y:S01]  /*5610*/  ISETP.LT.AND P3, PT, R60, UR15, !P0 ;  /* 0x0000000f3c007c0c */ /* 0x000fe2000c761270 */
[----:B--2---:R2:W-:Y:S01]  /*5620*/  @P5 STG.E desc[UR20][R32.64], R24 ;  /* 0x0000001820005986 */ /* 0x0045e2000c101914 */
[----:B----4-:R-:W-:-:S02]  /*5630*/  LEA.HI.X.SX32 R37, R21, R46, 0x2, P2 ;  /* 0x0000002e15257211 */ /* 0x010fc400010f16ff */
[----:B------:R-:W-:Y:S01]  /*5640*/  ISETP.LT.AND P2, PT, R58, UR15, !P0 ;  /* 0x0000000f3a007c0c */ /* 0x000fe2000c741270 */
[----:B------:R-:W4:Y:S01]  /*5650*/  LDS.128 R20, [R40] ;  /* 0x0000000028147984 */ /* 0x000f220000000c00 */
[-C--:B-1----:R-:W-:Y:S01]  /*5660*/  IMAD R29, R60, R3.reuse, RZ ;  /* 0x000000033c1d7224 */ /* 0x082fe200078e02ff */
[----:B------:R-:W-:Y:S02]  /*5670*/  ISETP.LT.AND P5, PT, R44, UR15, !P0 ;  /* 0x0000000f2c007c0c */ /* 0x000fe4000c7a1270 */
[----:B------:R1:W-:Y:S01]  /*5680*/  @P4 STG.E desc[UR20][R34.64], R25 ;  /* 0x0000001922004986 */ /* 0x0003e2000c101914 */
[----:B------:R-:W-:Y:S01]  /*5690*/  ISETP.LT.AND P4, PT, R62, UR15, !P0 ;  /* 0x0000000f3e007c0c */ /* 0x000fe2000c781270 */
[-C--:B-----5:R-:W-:Y:S01]  /*56a0*/  IMAD R31, R58, R3.reuse, RZ ;  /* 0x000000033a1f7224 */ /* 0x0a0fe200078e02ff */
[-C--:B--2---:R-:W-:Y:S01]  /*56b0*/  LEA R24, P6, R41, R2.reuse, 0x2 ;  /* 0x0000000229187211 */ /* 0x084fe200078c10ff */
[----:B------:R2:W-:Y:S01]  /*56c0*/  @P1 STG.E desc[UR20][R36.64], R26 ;  /* 0x0000001a24001986 */ /* 0x0005e2000c101914 */
[----:B------:R-:W-:Y:S01]  /*56d0*/  LEA R28, P1, R29, R2, 0x2 ;  /* 0x000000021d1c7211 */ /* 0x000fe200078210ff */
[----:B------:R-:W-:-:S03]  /*56e0*/  IMAD R33, R56, R3, RZ ;  /* 0x0000000338217224 */ /* 0x000fc600078e02ff */
[-C--:B------:R-:W-:Y:S02]  /*56f0*/  LEA.HI.X.SX32 R29, R29, R46.reuse, 0x2, P1 ;  /* 0x0000002e1d1d7211 */ /* 0x080fe400008f16ff */
[----:B-1----:R-:W-:Y:S01]  /*5700*/  LEA.HI.X.SX32 R25, R41, R46, 0x2, P6 ;  /* 0x0000002e29197211 */ /* 0x002fe200030f16ff */
[-C--:B------:R-:W-:Y:S01]  /*5710*/  IMAD R35, R54, R3.reuse, RZ ;  /* 0x0000000336237224 */ /* 0x080fe200078e02ff */
[C---:B------:R-:W-:Y:S02]  /*5720*/  LEA R30, P6, R31.reuse, R2, 0x2 ;  /* 0x000000021f1e7211 */ /* 0x040fe400078c10ff */
[----:B------:R-:W-:Y:S01]  /*5730*/  ISETP.LT.AND P1, PT, R56, UR15, !P0 ;  /* 0x0000000f38007c0c */ /* 0x000fe2000c721270 */
[----:B------:R1:W-:Y:S01]  /*5740*/  @P4 STG.E desc[UR20][R24.64], R27 ;  /* 0x0000001b18004986 */ /* 0x0003e2000c101914 */
[----:B------:R-:W-:Y:S01]  /*5750*/  LEA.HI.X.SX32 R31, R31, R46, 0x2, P6 ;  /* 0x0000002e1f1f7211 */ /* 0x000fe200030f16ff */
[C---:B--2---:R-:W-:Y:S01]  /*5760*/  IMAD R37, R52.reuse, R3, RZ ;  /* 0x0000000334257224 */ /* 0x044fe200078e02ff */
[----:B------:R-:W-:Y:S01]  /*5770*/  ISETP.LT.AND P6, PT, R52, UR15, !P0 ;  /* 0x0000000f34007c0c */ /* 0x000fe2000c7c1270 */
[----:B---3--:R2:W-:Y:S01]  /*5780*/  @P3 STG.E desc[UR20][R28.64], R16 ;  /* 0x000000101c003986 */ /* 0x0085e2000c101914 */
[----:B------:R-:W-:-:S02]  /*5790*/  LEA R32, P3, R33, R2, 0x2 ;  /* 0x0000000221207211 */ /* 0x000fc400078610ff */
[----:B------:R-:W-:Y:S01]  /*57a0*/  LOP3.LUT R26, R0, 0x22, RZ, 0xfc, !PT ;  /* 0x00000022001a7812 */ /* 0x000fe200078efcff */
[----:B------:R3:W-:Y:S01]  /*57b0*/  @P2 STG.E desc[UR20][R30.64], R17 ;  /* 0x000000111e002986 */ /* 0x0007e2000c101914 */
[----:B------:R-:W-:Y:S02]  /*57c0*/  LEA.HI.X.SX32 R33, R33, R46, 0x2, P3 ;  /* 0x0000002e21217211 */ /* 0x000fe400018f16ff */
[----:B------:R-:W-:Y:S01]  /*57d0*/  ISETP.LT.AND P2, PT, R54, UR15, !P0 ;  /* 0x0000000f36007c0c */ /* 0x000fe2000c741270 */
[-C--:B-1----:R-:W-:Y:S01]  /*57e0*/  IMAD R27, R48, R3.reuse, RZ ;  /* 0x00000003301b7224 */ /* 0x082fe200078e02ff */
[-C--:B------:R-:W-:Y:S01]  /*57f0*/  LEA R34, P3, R35, R2.reuse, 0x2 ;  /* 0x0000000223227211 */ /* 0x080fe200078610ff */
[----:B------:R1:W-:Y:S01]  /*5800*/  @P1 STG.E desc[UR20][R32.64], R18 ;  /* 0x0000001220001986 */ /* 0x0003e2000c101914 */
[----:B------:R-:W-:Y:S01]  /*5810*/  LEA R24, P1, R37, R2, 0x2 ;  /* 0x0000000225187211 */ /* 0x000fe200078210ff */
[----:B--2---:R-:W-:Y:S01]  /*5820*/  IMAD R29, R42, R3, RZ ;  /* 0x000000032a1d7224 */ /* 0x004fe200078e02ff */
[----:B------:R-:W-:-:S02]  /*5830*/  LEA.HI.X.SX32 R35, R35, R46, 0x2, P3 ;  /* 0x0000002e23237211 */ /* 0x000fc400018f16ff */
[C---:B------:R-:W-:Y:S01]  /*5840*/  ISETP.LT.AND P3, PT, R50.reuse, UR15, !P0 ;  /* 0x0000000f32007c0c */ /* 0x040fe2000c761270 */
[----:B---3--:R-:W-:Y:S01]  /*5850*/  IMAD R17, R50, R3, RZ ;  /* 0x0000000332117224 */ /* 0x008fe200078e02ff */
[----:B------:R-:W-:Y:S02]  /*5860*/  LEA.HI.X.SX32 R25, R37, R46, 0x2, P1 ;  /* 0x0000002e25197211 */ /* 0x000fe400008f16ff */
[----:B------:R-:W-:Y:S01]  /*5870*/  ISETP.LT.AND P4, PT, R26, UR15, !P0 ;  /* 0x0000000f1a007c0c */ /* 0x000fe2000c781270 */
[----:B------:R-:W-:Y:S01]  /*5880*/  @P2 STG.E desc[UR20][R34.64], R19 ;  /* 0x0000001322002986 */ /* 0x000fe2000c101914 */
[C---:B------:R-:W-:Y:S02]  /*5890*/  LEA R16, P1, R17.reuse, R2, 0x2 ;  /* 0x0000000211107211 */ /* 0x040fe400078210ff */
[----:B-1----:R-:W-:Y:S01]  /*58a0*/  LOP3.LUT R18, R0, 0x24, RZ, 0xfc, !PT ;  /* 0x0000002400127812 */ /* 0x002fe200078efcff */
[----:B----4-:R1:W-:Y:S01]  /*58b0*/  @P6 STG.E desc[UR20][R24.64], R20 ;  /* 0x0000001418006986 */ /* 0x0103e2000c101914 */
[----:B------:R-:W-:-:S02]  /*58c0*/  LEA.HI.X.SX32 R17, R17, R46, 0x2, P1 ;  /* 0x0000002e11117211 */ /* 0x000fc400008f16ff */
[C---:B------:R-:W-:Y:S02]  /*58d0*/  LEA R26, P6, R27.reuse, R2, 0x2 ;  /* 0x000000021b1a7211 */ /* 0x040fe400078c10ff */
[----:B------:R-:W-:Y:S01]  /*58e0*/  ISETP.LT.AND P2, PT, R48, UR15, !P0 ;  /* 0x0000000f30007c0c */ /* 0x000fe2000c741270 */
[----:B------:R2:W-:Y:S01]  /*58f0*/  @P3 STG.E desc[UR20][R16.64], R21 ;  /* 0x0000001510003986 */ /* 0x0005e2000c101914 */
[----:B------:R-:W-:Y:S02]  /*5900*/  LEA.HI.X.SX32 R27, R27, R46, 0x2, P6 ;  /* 0x0000002e1b1b7211 */ /* 0x000fe400030f16ff */
[----:B------:R-:W-:Y:S02]  /*5910*/  ISETP.LT.AND P3, PT, R18, UR15, !P0 ;  /* 0x0000000f12007c0c */ /* 0x000fe4000c761270 */
[----:B------:R-:W-:Y:S01]  /*5920*/  ISETP.LT.AND P1, PT, R42, UR15, !P0 ;  /* 0x0000000f2a007c0c */ /* 0x000fe2000c721270 */
[----:B-1----:R-:W-:Y:S01]  /*5930*/  IMAD R20, R3, 0x2, R43 ;  /* 0x0000000203147824 */ /* 0x002fe200078e022b */
[----:B------:R-:W-:-:S02]  /*5940*/  LEA R18, P6, R29, R2, 0x2 ;  /* 0x000000021d127211 */ /* 0x000fc400078c10ff */
[----:B------:R-:W-:Y:S02]  /*5950*/  LOP3.LUT R28, R0, 0x26, RZ, 0xfc, !PT ;  /* 0x00000026001c7812 */ /* 0x000fe400078efcff */
[----:B------:R-:W-:Y:S01]  /*5960*/  LEA.HI.X.SX32 R19, R29, R46, 0x2, P6 ;  /* 0x0000002e1d137211 */ /* 0x000fe200030f16ff */
[----:B------:R1:W-:Y:S01]  /*5970*/  @P2 STG.E desc[UR20][R26.64], R22 ;  /* 0x000000161a002986 */ /* 0x0003e2000c101914 */
[----:B------:R-:W-:Y:S01]  /*5980*/  LEA R24, P6, R43, R2, 0x2 ;  /* 0x000000022b187211 */ /* 0x000fe200078c10ff */
[----:B--2---:R-:W-:Y:S01]  /*5990*/  IMAD R21, R3, 0x2, R20 ;  /* 0x0000000203157824 */ /* 0x004fe200078e0214 */
[----:B------:R-:W-:Y:S02]  /*59a0*/  ISETP.LT.AND P2, PT, R28, UR15, !P0 ;  /* 0x0000000f1c007c0c */ /* 0x000fe4000c741270 */
[----:B------:R-:W-:Y:S01]  /*59b0*/  LEA.HI.X.SX32 R25, R43, R46, 0x2, P6 ;  /* 0x0000002e2b197211 */ /* 0x000fe200030f16ff */
[----:B------:R2:W-:Y:S01]  /*59c0*/  @P1 STG.E desc[UR20][R18.64], R23 ;  /* 0x0000001712001986 */ /* 0x0005e2000c101914 */
[----:B------:R-:W-:-:S02]  /*59d0*/  LEA R16, P6, R20, R2, 0x2 ;  /* 0x0000000214107211 */ /* 0x000fc400078c10ff */
[----:B------:R-:W-:Y:S01]  /*59e0*/  LOP3.LUT R28, R0, 0x28, RZ, 0xfc, !PT ;  /* 0x00000028001c7812 */ /* 0x000fe200078efcff */
[----:B------:R-:W-:Y:S01]  /*59f0*/  @P5 STG.E desc[UR20][R24.64], R12 ;  /* 0x0000000c18005986 */ /* 0x000fe2000c101914 */
[----:B------:R-:W-:Y:S02]  /*5a00*/  LEA.HI.X.SX32 R17, R20, R46, 0x2, P6 ;  /* 0x0000002e14117211 */ /* 0x000fe400030f16ff */
[----:B-1----:R-:W-:Y:S01]  /*5a10*/  LOP3.LUT R22, R0, 0x2a, RZ, 0xfc, !PT ;  /* 0x0000002a00167812 */ /* 0x002fe200078efcff */
[----:B------:R-:W1:Y:S01]  /*5a20*/  LDS.128 R40, [R40+0x800] ;  /* 0x0008000028287984 */ /* 0x000e620000000c00 */
[----:B------:R-:W-:Y:S02]  /*5a30*/  LEA R20, P6, R21, R2, 0x2 ;  /* 0x0000000215147211 */ /* 0x000fe400078c10ff */
[----:B------:R-:W-:Y:S01]  /*5a40*/  ISETP.LT.AND P5, PT, R22, UR15, !P0 ;  /* 0x0000000f16007c0c */ /* 0x000fe2000c7a1270 */
[----:B--2---:R-:W-:Y:S01]  /*5a50*/  IMAD R19, R3, 0x2, R21 ;  /* 0x0000000203137824 */ /* 0x004fe200078e0215 */
[----:B------:R-:W-:Y:S01]  /*5a60*/  LOP3.LUT R22, R0, 0x2c, RZ, 0xfc, !PT ;  /* 0x0000002c00167812 */ /* 0x000fe200078efcff */
[----:B------:R2:W-:Y:S01]  /*5a70*/  @P4 STG.E desc[UR20][R16.64], R13 ;  /* 0x0000000d10004986 */ /* 0x0005e2000c101914 */
[----:B------:R-:W-:Y:S01]  /*5a80*/  LEA.HI.X.SX32 R21, R21, R46, 0x2, P6 ;  /* 0x0000002e15157211 */ /* 0x000fe200030f16ff */
[----:B------:R-:W-:Y:S01]  /*5a90*/  IMAD R23, R3, 0x2, R19 ;  /* 0x0000000203177824 */ /* 0x000fe200078e0213 */
[----:B------:R-:W-:-:S02]  /*5aa0*/  ISETP.LT.AND P4, PT, R22, UR15, !P0 ;  /* 0x0000000f16007c0c */ /* 0x000fc4000c781270 */
[----:B------:R-:W-:Y:S01]  /*5ab0*/  LOP3.LUT R22, R0, 0x2e, RZ, 0xfc, !PT ;  /* 0x0000002e00167812 */ /* 0x000fe200078efcff */
[----:B------:R3:W-:Y:S01]  /*5ac0*/  @P3 STG.E desc[UR20][R20.64], R14 ;  /* 0x0000000e14003986 */ /* 0x0007e2000c101914 */
[C---:B------:R-:W-:Y:S02]  /*5ad0*/  LEA R18, P6, R19.reuse, R2, 0x2 ;  /* 0x0000000213127211 */ /* 0x040fe400078c10ff */
[----:B------:R-:W-:Y:S02]  /*5ae0*/  ISETP.LT.AND P1, PT, R28, UR15, !P0 ;  /* 0x0000000f1c007c0c */ /* 0x000fe4000c721270 */
[----:B------:R-:W-:Y:S01]  /*5af0*/  LEA.HI.X.SX32 R19, R19, R46, 0x2, P6 ;  /* 0x0000002e13137211 */ /* 0x000fe200030f16ff */
[----:B--2---:R-:W-:Y:S01]  /*5b00*/  IMAD R13, R3, 0x2, R23 ;  /* 0x00000002030d7824 */ /* 0x004fe200078e0217 */
[----:B------:R-:W-:Y:S02]  /*5b10*/  ISETP.LT.AND P3, PT, R22, UR15, !P0 ;  /* 0x0000000f16007c0c */ /* 0x000fe4000c761270 */
[----:B------:R-:W-:Y:S01]  /*5b20*/  LEA R22, P6, R23, R2, 0x2 ;  /* 0x0000000217167211 */ /* 0x000fe200078c10ff */
[----:B------:R2:W-:Y:S01]  /*5b30*/  @P2 STG.E desc[UR20][R18.64], R15 ;  /* 0x0000000f12002986 */ /* 0x0005e2000c101914 */
[----:B------:R-:W-:Y:S01]  /*5b40*/  LOP3.LUT R12, R0, 0x30, RZ, 0xfc, !PT ;  /* 0x00000030000c7812 */ /* 0x000fe200078efcff */
[----:B---3--:R-:W-:Y:S01]  /*5b50*/  IMAD R14, R3, 0x2, R13 ;  /* 0x00000002030e7824 */ /* 0x008fe200078e020d */
[----:B------:R-:W-:-:S02]  /*5b60*/  LEA.HI.X.SX32 R23, R23, R46, 0x2, P6 ;  /* 0x0000002e17177211 */ /* 0x000fc400030f16ff */
[----:B------:R-:W-:Y:S01]  /*5b70*/  ISETP.LT.AND P2, PT, R12, UR15, !P0 ;  /* 0x0000000f0c007c0c */ /* 0x000fe2000c741270 */
[----:B------:R-:W-:Y:S01]  /*5b80*/  IMAD R20, R3, 0x2, R14 ;  /* 0x0000000203147824 */ /* 0x000fe200078e020e */
[----:B------:R-:W-:Y:S01]  /*5b90*/  LOP3.LUT R16, R0, 0x32, RZ, 0xfc, !PT ;  /* 0x0000003200107812 */ /* 0x000fe200078efcff */
[----:B------:R3:W-:Y:S01]  /*5ba0*/  @P1 STG.E desc[UR20][R22.64], R8 ;  /* 0x0000000816001986 */ /* 0x0007e2000c101914 */
[C---:B------:R-:W-:Y:S02]  /*5bb0*/  LEA R12, P6, R13.reuse, R2, 0x2 ;  /* 0x000000020d0c7211 */ /* 0x040fe400078c10ff */
[----:B------:R-:W-:Y:S02]  /*5bc0*/  ISETP.LT.AND P1, PT, R16, UR15, !P0 ;  /* 0x0000000f10007c0c */ /* 0x000fe4000c721270 */
[----:B------:R-:W-:Y:S02]  /*5bd0*/  LEA.HI.X.SX32 R13, R13, R46, 0x2, P6 ;  /* 0x0000002e0d0d7211 */ /* 0x000fe400030f16ff */
[----:B------:R-:W-:-:S02]  /*5be0*/  LEA R16, P6, R14, R2, 0x2 ;  /* 0x000000020e107211 */ /* 0x000fc400078c10ff */
[----:B--2---:R-:W-:Y:S01]  /*5bf0*/  LOP3.LUT R18, R0, 0x36, RZ, 0xfc, !PT ;  /* 0x0000003600127812 */ /* 0x004fe200078efcff */
[----:B------:R2:W-:Y:S01]  /*5c00*/  @P5 STG.E desc[UR20][R12.64], R9 ;  /* 0x000000090c005986 */ /* 0x0005e2000c101914 */
[----:B------:R-:W-:Y:S01]  /*5c10*/  LEA.HI.X.SX32 R17, R14, R46, 0x2, P6 ;  /* 0x0000002e0e117211 */ /* 0x000fe200030f16ff */
[----:B---3--:R-:W-:Y:S01]  /*5c20*/  IMAD R8, R3, 0x2, R20 ;  /* 0x0000000203087824 */ /* 0x008fe200078e0214 */
[----:B------:R-:W-:Y:S02]  /*5c30*/  LEA R14, P6, R20, R2, 0x2 ;  /* 0x00000002140e7211 */ /* 0x000fe400078c10ff */
[----:B------:R-:W-:Y:S01]  /*5c40*/  LOP3.LUT R21, R0, 0x34, RZ, 0xfc, !PT ;  /* 0x0000003400157812 */ /* 0x000fe200078efcff */
[----:B------:R-:W-:Y:S01]  /*5c50*/  @P4 STG.E desc[UR20][R16.64], R10 ;  /* 0x0000000a10004986 */ /* 0x000fe2000c101914 */
[----:B------:R-:W-:Y:S02]  /*5c60*/  LEA.HI.X.SX32 R15, R20, R46, 0x2, P6 ;  /* 0x0000002e140f7211 */ /* 0x000fe400030f16ff */
[----:B------:R-:W-:-:S02]  /*5c70*/  ISETP.LT.AND P4, PT, R18, UR15, !P0 ;  /* 0x0000000f12007c0c */ /* 0x000fc4000c781270 */
[----:B------:R-:W-:Y:S01]  /*5c80*/  LEA R18, P6, R8, R2, 0x2 ;  /* 0x0000000208127211 */ /* 0x000fe200078c10ff */
[C---:B--2---:R-:W-:Y:S01]  /*5c90*/  IMAD R9, R3.reuse, 0x2, R8 ;  /* 0x0000000203097824 */ /* 0x044fe200078e0208 */
[----:B------:R-:W-:Y:S01]  /*5ca0*/  LOP3.LUT R12, R0, 0x38, RZ, 0xfc, !PT ;  /* 0x00000038000c7812 */ /* 0x000fe200078efcff */
[----:B------:R2:W-:Y:S01]  /*5cb0*/  @P3 STG.E desc[UR20][R14.64], R11 ;  /* 0x0000000b0e003986 */ /* 0x0005e2000c101914 */
[----:B------:R-:W-:Y:S01]  /*5cc0*/  LEA.HI.X.SX32 R19, R8, R46, 0x2, P6 ;  /* 0x0000002e08137211 */ /* 0x000fe200030f16ff */
[----:B------:R-:W-:Y:S01]  /*5cd0*/  IMAD R13, R3, 0x2, R9 ;  /* 0x00000002030d7824 */ /* 0x000fe200078e0209 */
[C---:B------:R-:W-:Y:S02]  /*5ce0*/  LEA R8, P6, R9.reuse, R2, 0x2 ;  /* 0x0000000209087211 */ /* 0x040fe400078c10ff */
[----:B------:R-:W-:Y:S01]  /*5cf0*/  ISETP.LT.AND P3, PT, R12, UR15, !P0 ;  /* 0x0000000f0c007c0c */ /* 0x000fe2000c761270 */
[----:B------:R3:W-:Y:S01]  /*5d00*/  @P2 STG.E desc[UR20][R18.64], R4 ;  /* 0x0000000412002986 */ /* 0x0007e2000c101914 */
[----:B------:R-:W-:-:S02]  /*5d10*/  LEA.HI.X.SX32 R9, R9, R46, 0x2, P6 ;  /* 0x0000002e09097211 */ /* 0x000fc400030f16ff */
[----:B------:R-:W-:Y:S02]  /*5d20*/  LOP3.LUT R12, R0, 0x3a, RZ, 0xfc, !PT ;  /* 0x0000003a000c7812 */ /* 0x000fe400078efcff */
[----:B------:R-:W-:Y:S01]  /*5d30*/  ISETP.LT.AND P5, PT, R21, UR15, !P0 ;  /* 0x0000000f15007c0c */ /* 0x000fe2000c7a1270 */
[C---:B--2---:R-:W-:Y:S01]  /*5d40*/  IMAD R15, R3.reuse, 0x2, R13 ;  /* 0x00000002030f7824 */ /* 0x044fe200078e020d */
[----:B------:R-:W-:Y:S01]  /*5d50*/  ISETP.LT.AND P2, PT, R12, UR15, !P0 ;  /* 0x0000000f0c007c0c */ /* 0x000fe2000c741270 */
[----:B------:R2:W-:Y:S01]  /*5d60*/  @P1 STG.E desc[UR20][R8.64], R5 ;  /* 0x0000000508001986 */ /* 0x0005e2000c101914 */
[C---:B------:R-:W-:Y:S01]  /*5d70*/  LOP3.LUT R20, R0.reuse, 0x3e, RZ, 0xfc, !PT ;  /* 0x0000003e00147812 */ /* 0x040fe200078efcff */
[----:B------:R-:W-:Y:S01]  /*5d80*/  IMAD R16, R3, 0x2, R15 ;  /* 0x0000000203107824 */ /* 0x000fe200078e020f */
[-C--:B------:R-:W-:Y:S02]  /*5d90*/  LEA R10, P6, R13, R2.reuse, 0x2 ;  /* 0x000000020d0a7211 */ /* 0x080fe400078c10ff */
[----:B------:R-:W-:Y:S01]  /*5da0*/  LOP3.LUT R21, R0, 0x3c, RZ, 0xfc, !PT ;  /* 0x0000003c00157812 */ /* 0x000fe200078efcff */
[----:B------:R-:W-:Y:S01]  /*5db0*/  IMAD R0, R3, 0x2, R16 ;  /* 0x0000000203007824 */ /* 0x000fe200078e0210 */
[----:B------:R-:W-:-:S02]  /*5dc0*/  LEA R12, P1, R15, R2, 0x2 ;  /* 0x000000020f0c7211 */ /* 0x000fc400078210ff */
[-C--:B------:R-:W-:Y:S01]  /*5dd0*/  LEA.HI.X.SX32 R11, R13, R46.reuse, 0x2, P6 ;  /* 0x0000002e0d0b7211 */ /* 0x080fe200030f16ff */
[----:B------:R-:W-:Y:S01]  /*5de0*/  IMAD R17, R3, 0x2, R0 ;  /* 0x0000000203117824 */ /* 0x000fe200078e0200 */
[----:B------:R-:W-:Y:S02]  /*5df0*/  LEA.HI.X.SX32 R13, R15, R46, 0x2, P1 ;  /* 0x0000002e0f0d7211 */ /* 0x000fe400008f16ff */
[-C--:B------:R-:W-:Y:S01]  /*5e00*/  LEA R14, P6, R16, R2.reuse, 0x2 ;  /* 0x00000002100e7211 */ /* 0x080fe200078c10ff */
[----:B------:R-:W-:Y:S01]  /*5e10*/  IMAD R3, R3, 0x2, R17 ;  /* 0x0000000203037824 */ /* 0x000fe200078e0211 */
[----:B---3--:R-:W-:Y:S01]  /*5e20*/  LEA R4, P1, R0, R2, 0x2 ;  /* 0x0000000200047211 */ /* 0x008fe200078210ff */
[----:B------:R3:W-:Y:S01]  /*5e30*/  @P5 STG.E desc[UR20][R10.64], R6 ;  /* 0x000000060a005986 */ /* 0x0007e2000c101914 */
[-C--:B------:R-:W-:Y:S02]  /*5e40*/  LEA.HI.X.SX32 R15, R16, R46.reuse, 0x2, P6 ;  /* 0x0000002e100f7211 */ /* 0x080fe400030f16ff */
[----:B--2---:R-:W-:Y:S01]  /*5e50*/  LEA.HI.X.SX32 R5, R0, R46, 0x2, P1 ;  /* 0x0000002e00057211 */ /* 0x004fe200008f16ff */
[----:B------:R3:W-:Y:S01]  /*5e60*/  @P4 STG.E desc[UR20][R12.64], R7 ;  /* 0x000000070c004986 */ /* 0x0007e2000c101914 */
[----:B------:R-:W-:-:S02]  /*5e70*/  LEA R8, P6, R17, R2, 0x2 ;  /* 0x0000000211087211 */ /* 0x000fc400078c10ff */
[----:B------:R-:W-:Y:S01]  /*5e80*/  ISETP.LT.AND P1, PT, R21, UR15, !P0 ;  /* 0x0000000f15007c0c */ /* 0x000fe2000c721270 */
[----:B-1----:R3:W-:Y:S01]  /*5e90*/  @P3 STG.E desc[UR20][R14.64], R40 ;  /* 0x000000280e003986 */ /* 0x0027e2000c101914 */
[----:B------:R-:W-:Y:S02]  /*5ea0*/  ISETP.LT.AND P0, PT, R20, UR15, !P0 ;  /* 0x0000000f14007c0c */ /* 0x000fe4000c701270 */
[----:B------:R-:W-:Y:S01]  /*5eb0*/  LEA.HI.X.SX32 R9, R17, R46, 0x2, P6 ;  /* 0x0000002e11097211 */ /* 0x000fe200030f16ff */
[----:B------:R3:W-:Y:S01]  /*5ec0*/  @P2 STG.E desc[UR20][R4.64], R41 ;  /* 0x0000002904002986 */ /* 0x0007e2000c101914 */
[----:B------:R-:W-:-:S04]  /*5ed0*/  LEA R2, P6, R3, R2, 0x2 ;  /* 0x0000000203027211 */ /* 0x000fc800078c10ff */
[----:B------:R-:W-:-:S03]  /*5ee0*/  LEA.HI.X.SX32 R3, R3, R46, 0x2, P6 ;  /* 0x0000002e03037211 */ /* 0x000fc600030f16ff */
[----:B------:R3:W-:Y:S04]  /*5ef0*/  @P1 STG.E desc[UR20][R8.64], R42 ;  /* 0x0000002a08001986 */ /* 0x0007e8000c101914 */
[----:B------:R3:W-:Y:S01]  /*5f00*/  @P0 STG.E desc[UR20][R2.64], R43 ;  /* 0x0000002b02000986 */ /* 0x0007e2000c101914 */
[----:B------:R-:W-:Y:S06]  /*5f10*/  BAR.SYNC.DEFER_BLOCKING 0x0 ;  /* 0x0000000000007b1d */ /* 0x000fec0000010000 */
[----:B------:R-:W-:Y:S05]  /*5f20*/  BRA.U UP0, `(.L_x_13) ;  /* 0x0000000100a07547 */ /* 0x000fea000b800000 */
[----:B------:R-:W1:Y:S01]  /*5f30*/  S2UR UR5, SR_CgaCtaId ;  /* 0x00000000000579c3 */ /* 0x000e620000008800 */
[----:B------:R-:W-:Y:S01]  /*5f40*/  NOP ;  /* 0x0000000000007918 */ /* 0x000fe20000000000 */
[----:B------:R-:W-:Y:S01]  /*5f50*/  UMOV UR4, 0x50 ;  /* 0x0000005000047882 */ /* 0x000fe20000000000 */
[----:B------:R-:W-:Y:S02]  /*5f60*/  IMAD.U32 R0, RZ, RZ, UR22 ;  /* 0x00000016ff007e24 */ /* 0x000fe4000f8e00ff */
[----:B---3--:R-:W-:Y:S02]  /*5f70*/  IMAD.MOV.U32 R3, RZ, RZ, 0x3 ;  /* 0x00000003ff037424 */ /* 0x008fe400078e00ff */
[----:B------:R-:W-:Y:S01]  /*5f80*/  IMAD.MOV.U32 R7, RZ, RZ, 0x1 ;  /* 0x00000001ff077424 */ /* 0x000fe200078e00ff */
[----:B------:R-:W-:-:S04]  /*5f90*/  LOP3.LUT R0, R0, 0xffff, RZ, 0xc0, !PT ;  /* 0x0000ffff00007812 */ /* 0x000fc800078ec0ff */
[----:B------:R-:W-:-:S05]  /*5fa0*/  SHF.R.U32.HI R0, RZ, 0x5, R0 ;  /* 0x00000005ff007819 */ /* 0x000fca0000011600 */
[----:B------:R-:W-:Y:S01]  /*5fb0*/  VIADD R2, R0, 0x10 ;  /* 0x0000001000027836 */ /* 0x000fe20000000000 */
[----:B------:R-:W-:Y:S01]  /*5fc0*/  SHF.L.U32 R0, R3, R0, RZ ;  /* 0x0000000003007219 */ /* 0x000fe200000006ff */
[----:B-1----:R-:W-:-:S03]  /*5fd0*/  ULEA UR6, UR5, UR4, 0x18 ;  /* 0x0000000405067291 */ /* 0x002fc6000f8ec0ff */
[----:B------:R-:W-:-:S04]  /*5fe0*/  SHF.L.U32 R3, R7, R2, RZ ;  /* 0x0000000207037219 */ /* 0x000fc800000006ff */
[----:B------:R-:W-:Y:S02]  /*5ff0*/  LOP3.LUT R0, R3, R0, RZ, 0xfc, !PT ;  /* 0x0000000003007212 */ /* 0x000fe400078efcff */
[----:B------:R-:W1:Y:S02]  /*6000*/  LDS R5, [UR6] ;  /* 0x00000006ff057984 */ /* 0x000e640008000800 */
[C---:B------:R-:W-:Y:S02]  /*6010*/  LOP3.LUT R2, R0.reuse, 0xffff, RZ, 0xc0, !PT ;  /* 0x0000ffff00027812 */ /* 0x040fe400078ec0ff */
[----:B-1----:R-:W-:-:S04]  /*6020*/  LOP3.LUT R3, R0, 0xffff, R5, 0x80, !PT ;  /* 0x0000ffff00037812 */ /* 0x002fc800078e8005 */
[----:B------:R-:W-:-:S13]  /*6030*/  ISETP.NE.AND P0, PT, R3, R2, PT ;  /* 0x000000020300720c */ /* 0x000fda0003f05270 */
[----:B------:R-:W-:Y:S05]  /*6040*/  @P0 BRA `(.L_x_14) ;  /* 0x0000000000500947 */ /* 0x000fea0003800000 */
[----:B------:R-:W-:Y:S02]  /*6050*/  SHF.R.U32.HI R5, RZ, 0x10, R5 ;  /* 0x00000010ff057819 */ /* 0x000fe40000011605 */
[----:B------:R-:W-:-:S04]  /*6060*/  SHF.R.U32.HI R2, RZ, 0x10, R0 ;  /* 0x00000010ff027819 */ /* 0x000fc80000011600 */
[----:B------:R-:W-:-:S04]  /*6070*/  LOP3.LUT R5, R5, R2, RZ, 0xc0, !PT ;  /* 0x0000000205057212 */ /* 0x000fc800078ec0ff */
[----:B------:R-:W-:-:S13]  /*6080*/  ISETP.NE.AND P0, PT, R5, R2, PT ;  /* 0x000000020500720c */ /* 0x000fda0003f05270 */
[----:B------:R-:W-:Y:S05]  /*6090*/  @P0 BRA `(.L_x_15) ;  /* 0x0000000000300947 */ /* 0x000fea0003800000 */
[----:B------:R-:W-:Y:S01]  /*60a0*/  R2UR UR4, R0 ;  /* 0x00000000000472ca */ /* 0x000fe200000e0000 */
[----:B------:R-:W-:Y:S01]  /*60b0*/  VOTEU.ANY UR5, UPT, PT ;  /* 0x0000000000057886 */ /* 0x000fe200038e0100 */
[----:B------:R-:W1:Y:S01]  /*60c0*/  S2R R0, SR_LANEID ;  /* 0x0000000000007919 */ /* 0x000e620000000000 */
[----:B------:R-:W-:-:S10]  /*60d0*/  UFLO.U32 UR5, UR5 ;  /* 0x00000005000572bd */ /* 0x000fd400080e0000 */
[----:B------:R-:W-:-:S06]  /*60e0*/  ULOP3.LUT UR4, URZ, UR4, URZ, 0x33, !UPT ;  /* 0x00000004ff047292 */ /* 0x000fcc000f8e33ff */
[----:B------:R-:W-:-:S04]  /*60f0*/  IMAD.U32 R2, RZ, RZ, UR4 ;  /* 0x00000004ff027e24 */ /* 0x000fc8000f8e00ff */
[----:B------:R-:W2:Y:S02]  /*6100*/  REDUX UR7, R2 ;  /* 0x00000000020773c4 */ /* 0x000ea40000000000 */
[----:B------:R4:W-:Y:S01]  /*6110*/  UTCATOMSWS.AND URZ, UR4 ;  /* 0x0000000400ff79e3 */ /* 0x0009e20008000000 */
[----:B-1----:R-:W-:Y:S01]  /*6120*/  ISETP.EQ.U32.AND P0, PT, R0, UR5, PT ;  /* 0x0000000500007c0c */ /* 0x002fe2000bf02070 */
[----:B--2---:R-:W-:-:S12]  /*6130*/  IMAD.U32 R0, RZ, RZ, UR7 ;  /* 0x00000007ff007e24 */ /* 0x004fd8000f8e00ff */
[----:B------:R4:W-:Y:S01]  /*6140*/  @P0 ATOMS.AND RZ, [UR6], R0 ;  /* 0x00000000ffff098c */ /* 0x0009e2000a800006 */
[----:B------:R-:W-:Y:S05]  /*6150*/  BRA `(.L_x_13) ;  /* 0x0000000000147947 */ /* 0x000fea0003800000 */
.L_x_15:
[----:B------:R-:W-:-:S07]  /*6160*/  MOV R2, 0x6180 ;  /* 0x0000618000027802 */ /* 0x000fce0000000f00 */
[----:B------:R-:W-:Y:S05]  /*6170*/  CALL.REL.NOINC `($__internal_0_$__cuda_sm10x_tcgen05_guardrail_trap_col_being_dealloced_not_returned_by_alloc) ;  /* 0x00000000002c7944 */ /* 0x000fea0003c00000 */
[----:B------:R-:W-:Y:S05]  /*6180*/  BRA `(.L_x_13) ;  /* 0x0000000000087947 */ /* 0x000fea0003800000 */
.L_x_14:
[----:B------:R-:W-:-:S07]  /*6190*/  MOV R2, 0x61b0 ;  /* 0x000061b000027802 */ /* 0x000fce0000000f00 */
[----:B------:R-:W-:Y:S05]  /*61a0*/  CALL.REL.NOINC `($__internal_2_$__cuda_sm10x_tcgen05_guardrail_trap_unallocated_columns_being_dealloced) ;  /* 0x0000000000387944 */ /* 0x000fea0003c00000 */
.L_x_13:
[----:B------:R-:W-:Y:S01]  /*61b0*/  NOP ;  /* 0x0000000000007918 */ /* 0x000fe20000000000 */
[----:B----4-:R-:W-:Y:S05]  /*61c0*/  EXIT ;  /* 0x000000000000794d */ /* 0x010fea0003800000 */
.L_x_9:
[----:B------:R-:W1:Y:S02]  /*61d0*/  SYNCS.PHASECHK.TRANS64.TRYWAIT P3, [UR13], R61 ;  /* 0x0000003dff0075a7 */ /* 0x000e64000806110d */
[----:B-1----:R-:W-:Y:S05]  /*61e0*/  @!P3 BRA `(.L_x_9) ;  /* 0xfffffffc00f8b947 */ /* 0x002fea000383ffff */
[----:B------:R-:W-:Y:S05]  /*61f0*/  BRA `(.L_x_16) ;  /* 0xffffffdc00787947 */ /* 0x000fea000383ffff */
.L_x_12:
[----:B------:R-:W2:Y:S02]  /*6200*/  SYNCS.PHASECHK.TRANS64.TRYWAIT P1, [UR12], R4 ;  /* 0x00000004ff0075a7 */ /* 0x000ea4000802110c */
[----:B--2---:R-:W-:Y:S05]  /*6210*/  @!P1 BRA `(.L_x_12) ;  /* 0xfffffffc00f89947 */ /* 0x004fea000383ffff */
[----:B------:R-:W-:Y:S05]  /*6220*/  BRA `(.L_x_11) ;  /* 0xffffffec00087947 */ /* 0x000fea000383ffff */
        .weak           $__internal_0_$__cuda_sm10x_tcgen05_guardrail_trap_col_being_dealloced_not_returned_by_alloc
        .type           $__internal_0_$__cuda_sm10x_tcgen05_guardrail_trap_col_being_dealloced_not_returned_by_alloc,@function
        .size           $__internal_0_$__cuda_sm10x_tcgen05_guardrail_trap_col_being_dealloced_not_returned_by_alloc,($__internal_1_$__cuda_sm10x_tcgen05_guardrail_trap_phase_invalid_during_alloc - $__internal_0_$__cuda_sm10x_tcgen05_guardrail_trap_col_being_dealloced_not_returned_by_alloc)
$__internal_0_$__cuda_sm10x_tcgen05_guardrail_trap_col_being_dealloced_not_returned_by_alloc:
[----:B------:R-:W-:Y:S05]  /*6230*/  BPT.TRAP 0x1 ;  /* 0x000000040000795c */ /* 0x000fea0000300000 */
[----:B------:R-:W-:-:S04]  /*6240*/  IMAD.MOV.U32 R3, RZ, RZ, 0x0 ;  /* 0x00000000ff037424 */ /* 0x000fc800078e00ff */
[----:B------:R-:W-:Y:S05]  /*6250*/  RET.REL.NODEC R2 `(matmul_kernel) ;  /* 0xffffff9c02687950 */ /* 0x000fea0003c3ffff */
        .weak           $__internal_1_$__cuda_sm10x_tcgen05_guardrail_trap_phase_invalid_during_alloc
        .type           $__internal_1_$__cuda_sm10x_tcgen05_guardrail_trap_phase_invalid_during_alloc,@function
        .size           $__internal_1_$__cuda_sm10x_tcgen05_guardrail_trap_phase_invalid_during_alloc,($__internal_2_$__cuda_sm10x_tcgen05_guardrail_trap_unallocated_columns_being_dealloced - $__internal_1_$__cuda_sm10x_tcgen05_guardrail_trap_phase_invalid_during_alloc)
$__internal_1_$__cuda_sm10x_tcgen05_guardrail_trap_phase_invalid_during_alloc:
[----:B------:R-:W-:Y:S05]  /*6260*/  BPT.TRAP 0x1 ;  /* 0x000000040000795c */ /* 0x000fea0000300000 */
[----:B------:R-:W-:-:S04]  /*6270*/  IMAD.MOV.U32 R3, RZ, RZ, 0x0 ;  /* 0x00000000ff037424 */ /* 0x000fc800078e00ff */
[----:B------:R-:W-:Y:S05]  /*6280*/  RET.REL.NODEC R2 `(matmul_kernel) ;  /* 0xffffff9c025c7950 */ /* 0x000fea0003c3ffff */
        .weak           $__internal_2_$__cuda_sm10x_tcgen05_guardrail_trap_unallocated_columns_being_dealloced
        .type           $__internal_2_$__cuda_sm10x_tcgen05_guardrail_trap_unallocated_columns_being_dealloced,@function
        .size           $__internal_2_$__cuda_sm10x_tcgen05_guardrail_trap_unallocated_columns_being_dealloced,(.L_x_20 - $__internal_2_$__cuda_sm10x_tcgen05_guardrail_trap_unallocated_columns_being_dealloced)
$__internal_2_$__cuda_sm10x_tcgen05_guardrail_trap_unallocated_columns_being_dealloced:
[----:B------:R-:W-:Y:S05]  /*6290*/  BPT.TRAP 0x1 ;  /* 0x000000040000795c */ /* 0x000fea0000300000 */
[----:B------:R-:W-:-:S04]  /*62a0*/  IMAD.MOV.U32 R3, RZ, RZ, 0x0 ;  /* 0x00000000ff037424 */ /* 0x000fc800078e00ff */
[----:B------:R-:W-:Y:S05]  /*62b0*/  RET.REL.NODEC R2 `(matmul_kernel) ;  /* 0xffffff9c02507950 */ /* 0x000fea0003c3ffff */
.L_x_17:
[----:B------:R-:W-:-:S00]  /*62c0*/  BRA `(.L_x_17) ;  /* 0xfffffffc00fc7947 */ /* 0x000fc0000383ffff */
[----:B------:R-:W-:-:S00]  /*62d0*/  NOP ;  /* 0x0000000000007918 */ /* 0x000fc00000000000 */
        /* <DEDUP_REMOVED lines=10> */
.L_x_20:


//--------------------- .nv.shared.matmul_kernel  --------------------------
	.section	.nv.shared.matmul_kernel,"aw",@nobits
	.sectionflags	@""
	.align	16
	.zero		1024


//--------------------- .nv.shared.reserved.0     --------------------------
	.section	.nv.shared.reserved.0,"aw",@nobits
	.align	8
	.weak		__nv_reservedSMEM_offset_0_alias
	.size		__nv_reservedSMEM_offset_0_alias, 0, 64
	.other		__nv_reservedSMEM_offset_0_alias,@"STO_CUDA_RESERVED_SHARED STV_DEFAULT"
__nv_reservedSMEM_offset_0_alias:
	.zero		0
.nv.shared.reserved.0:
	.zero		64
	.weak		__nv_reservedSMEM_allocation_phase
	.type		__nv_reservedSMEM_allocation_phase,@object
	.size		__nv_reservedSMEM_allocation_phase,(.L_0 - __nv_reservedSMEM_allocation_phase)
__nv_reservedSMEM_allocation_phase:
	.zero		1
.L_0:
	.zero		7
	.weak		__nv_reservedSMEM_devtool_atexit_pc
	.type		__nv_reservedSMEM_devtool_atexit_pc,@object
	.size		__nv_reservedSMEM_devtool_atexit_pc,(__nv_reservedSMEM_allocation_mask - __nv_reservedSMEM_devtool_atexit_pc)
__nv_reservedSMEM_devtool_atexit_pc:
	.zero		8
	.weak		__nv_reservedSMEM_allocation_mask
	.type		__nv_reservedSMEM_allocation_mask,@object
	.size		__nv_reservedSMEM_allocation_mask,(.L_2 - __nv_reservedSMEM_allocation_mask)
__nv_reservedSMEM_allocation_mask:
	.zero		4
.L_2:


//--------------------- .nv.constant0.matmul_kernel --------------------------
	.section	.nv.constant0.matmul_kernel,"a",@progbits
	.sectionflags	@""
	.align	4
.nv.constant0.matmul_kernel:
	.zero		976


//--------------------- SYMBOLS --------------------------

	.type		.nv.reservedSmem.offset0,@object
	.size		.nv.reservedSmem.offset0,0x4
	.type		.nv.reservedSmem.cap,@object
	.size		.nv.reservedSmem.cap,0x4
